	.target	sm_100a

	.elftype	@"ET_EXEC"


//--------------------- .note.nv.tkinfo           --------------------------
	.section	.note.nv.tkinfo,"",@"SHT_NOTE"
	.sectionflags	@"SHF_NOTE_NV_TKINFO"
	.tkinfo
        /*0018*/ 	.word	0x00000002
        /*0030*/ 	.string	""
        /*0030*/ 	.string	"ptxas"
        /*0030*/ 	.string	"Cuda compilation tools, release 13.0, V13.0.88"
        /*0030*/ 	.string	"Build cuda_13.0.r13.0/compiler.36424714_0"
        /*0030*/ 	.string	"-arch sm_100a -m 64 "



//--------------------- .note.nv.cuinfo           --------------------------
	.section	.note.nv.cuinfo,"",@"SHT_NOTE"
	.sectionflags	@"SHF_NOTE_NV_CUINFO"
        /*0018*/ 	.short	0x0002
        /*001a*/ 	.short	0x0064
        /*001c*/ 	.short	0x0082
	.zero		2


//--------------------- .nv.info                  --------------------------
	.section	.nv.info,"",@"SHT_CUDA_INFO"
	.align	4


	//----- nvinfo : EIATTR_REGCOUNT
	.align		4
        /*0000*/ 	.byte	0x04, 0x2f
        /*0002*/ 	.short	(.L_19 - .L_18)
	.align		4
.L_18:
        /*0004*/ 	.word	index@(_ZN7cutlass13device_kernelINS_4gemm6kernel13GemmUniversalIN4cute5tupleIJiiiiEEENS1_10collective13CollectiveMmaINS1_46MainloopSm100TmaUmmaWarpSpecializedBlockScaledILi7ELi2ELi2ENS5_IJNS4_1CILi4EEENSA_ILi1EEESC_EEEEENS5_IJNSA_ILi256EEENSA_ILi128EEESF_EEENS5_IJNS_12float_e2m1_tENS_13float_ue8m0_tEEEENS5_IJNS5_IJlSC_lEEENS4_6LayoutINS5_IJNS5_IJNS5_IJNSA_ILi32EEESB_EEEiEEESP_NS5_IJSC_iEEEEEENS5_IJNS5_IJNS5_IJNSA_ILi16EEESB_EEEiEEENS5_IJNS5_IJNSA_ILi0EEESC_EEENSA_ILi512EEEEEENS5_IJSV_iEEEEEEEEEEESK_S12_NS4_8TiledMMAINS4_8MMA_AtomIJNS4_23SM100_MMA_MXF4_2x1SM_SSISI_SI_fSJ_Li256ELi128ELi32ELNS4_4UMMA5MajorE0ELS17_0ELNS16_7ScaleInE0ELS18_0EEEEEENSM_INS5_IJSC_SC_SC_EEENS5_IJSV_SV_SV_EEEEENS5_IJNS4_10UnderscoreES1E_S1E_EEEEENS5_IJNS4_18SM100_TMA_2SM_LOADES1H_EEENS5_IJNS4_14ComposedLayoutINS4_7SwizzleILi3ELi4ELi3EEENS4_18smem_ptr_flag_bitsILi4EEENSM_INS5_IJNSA_ILi8EEESF_EEENS5_IJSF_SC_EEEEEEENSM_INS5_IJNS5_IJNS5_IJSO_SC_EEENS5_IJSN_NSA_ILi2EEEEEEEEESC_NS5_IJS1U_S1U_EEEEEENS5_IJNS5_IJNS5_IJST_SX_EEESW_EEESV_NS5_IJS1U_SX_EEEEEEEEEEEvNS4_8identityENS5_IJNS4_28SM100_TMA_2SM_LOAD_MULTICASTES26_EEES24_vS25_EENS_8epilogue10collective18CollectiveEpilogueINS29_23Sm100TmaWarpSpecializedILi4ELi2ELi32ELb1ELb0EEEJNS5_IJSG_SG_SF_EEENS5_IJNSM_ISG_SC_EENSM_ISN_SC_EEEEENS_10bfloat16_tESL_S2I_SL_NS29_6fusion15FusionCallbacksIS2D_NS2J_17LinearCombinationIS2I_fS2I_fLNS_15FloatRoundStyleE2EEES2E_S2H_JEEENS4_5SM1004TMEM4LOAD26SM100_TMEM_LOAD_32dp32b32xENS4_13SM90_TMA_LOADENS1J_INS1K_ILi2ELi4ELi3EEENS1M_ILi16EEENSM_INS5_IJS1O_SN_EEENS5_IJSN_SC_EEEEEEENS4_39AutoVectorizingCopyWithAssumedAlignmentILi128EEENS4_14SM90_TMA_STOREES2Z_S31_S31_EEEvvEEEEvNT_6ParamsE)
        /*0008*/ 	.word	0x00000076


	//----- nvinfo : EIATTR_FRAME_SIZE
	.align		4
.L_19:
        /*000c*/ 	.byte	0x04, 0x11
        /*000e*/ 	.short	(.L_21 - .L_20)
	.align		4
.L_20:
        /*0010*/ 	.word	index@($__internal_2_$__cuda_sm10x_tcgen05_guardrail_trap_unallocated_columns_being_dealloced)
        /*0014*/ 	.word	0x00000000


	//----- nvinfo : EIATTR_FRAME_SIZE
	.align		4
.L_21:
        /*0018*/ 	.byte	0x04, 0x11
        /*001a*/ 	.short	(.L_23 - .L_22)
	.align		4
.L_22:
        /*001c*/ 	.word	index@($__internal_1_$__cuda_sm10x_tcgen05_guardrail_trap_phase_invalid_during_alloc)
        /*0020*/ 	.word	0x00000000


	//----- nvinfo : EIATTR_FRAME_SIZE
	.align		4
.L_23:
        /*0024*/ 	.byte	0x04, 0x11
        /*0026*/ 	.short	(.L_25 - .L_24)
	.align		4
.L_24:
        /*0028*/ 	.word	index@($__internal_0_$__cuda_sm10x_tcgen05_guardrail_trap_col_being_dealloced_not_returned_by_alloc)
        /*002c*/ 	.word	0x00000000


	//----- nvinfo : EIATTR_FRAME_SIZE
	.align		4
.L_25:
        /*0030*/ 	.byte	0x04, 0x11
        /*0032*/ 	.short	(.L_27 - .L_26)
	.align		4
.L_26:
        /*0034*/ 	.word	index@(_ZN7cutlass13device_kernelINS_4gemm6kernel13GemmUniversalIN4cute5tupleIJiiiiEEENS1_10collective13CollectiveMmaINS1_46MainloopSm100TmaUmmaWarpSpecializedBlockScaledILi7ELi2ELi2ENS5_IJNS4_1CILi4EEENSA_ILi1EEESC_EEEEENS5_IJNSA_ILi256EEENSA_ILi128EEESF_EEENS5_IJNS_12float_e2m1_tENS_13float_ue8m0_tEEEENS5_IJNS5_IJlSC_lEEENS4_6LayoutINS5_IJNS5_IJNS5_IJNSA_ILi32EEESB_EEEiEEESP_NS5_IJSC_iEEEEEENS5_IJNS5_IJNS5_IJNSA_ILi16EEESB_EEEiEEENS5_IJNS5_IJNSA_ILi0EEESC_EEENSA_ILi512EEEEEENS5_IJSV_iEEEEEEEEEEESK_S12_NS4_8TiledMMAINS4_8MMA_AtomIJNS4_23SM100_MMA_MXF4_2x1SM_SSISI_SI_fSJ_Li256ELi128ELi32ELNS4_4UMMA5MajorE0ELS17_0ELNS16_7ScaleInE0ELS18_0EEEEEENSM_INS5_IJSC_SC_SC_EEENS5_IJSV_SV_SV_EEEEENS5_IJNS4_10UnderscoreES1E_S1E_EEEEENS5_IJNS4_18SM100_TMA_2SM_LOADES1H_EEENS5_IJNS4_14ComposedLayoutINS4_7SwizzleILi3ELi4ELi3EEENS4_18smem_ptr_flag_bitsILi4EEENSM_INS5_IJNSA_ILi8EEESF_EEENS5_IJSF_SC_EEEEEEENSM_INS5_IJNS5_IJNS5_IJSO_SC_EEENS5_IJSN_NSA_ILi2EEEEEEEEESC_NS5_IJS1U_S1U_EEEEEENS5_IJNS5_IJNS5_IJST_SX_EEESW_EEESV_NS5_IJS1U_SX_EEEEEEEEEEEvNS4_8identityENS5_IJNS4_28SM100_TMA_2SM_LOAD_MULTICASTES26_EEES24_vS25_EENS_8epilogue10collective18CollectiveEpilogueINS29_23Sm100TmaWarpSpecializedILi4ELi2ELi32ELb1ELb0EEEJNS5_IJSG_SG_SF_EEENS5_IJNSM_ISG_SC_EENSM_ISN_SC_EEEEENS_10bfloat16_tESL_S2I_SL_NS29_6fusion15FusionCallbacksIS2D_NS2J_17LinearCombinationIS2I_fS2I_fLNS_15FloatRoundStyleE2EEES2E_S2H_JEEENS4_5SM1004TMEM4LOAD26SM100_TMEM_LOAD_32dp32b32xENS4_13SM90_TMA_LOADENS1J_INS1K_ILi2ELi4ELi3EEENS1M_ILi16EEENSM_INS5_IJS1O_SN_EEENS5_IJSN_SC_EEEEEEENS4_39AutoVectorizingCopyWithAssumedAlignmentILi128EEENS4_14SM90_TMA_STOREES2Z_S31_S31_EEEvvEEEEvNT_6ParamsE)
        /*0038*/ 	.word	0x00000000


	//----- nvinfo : EIATTR_MIN_STACK_SIZE
	.align		4
.L_27:
        /*003c*/ 	.byte	0x04, 0x12
        /*003e*/ 	.short	(.L_29 - .L_28)
	.align		4
.L_28:
        /*0040*/ 	.word	index@(_ZN7cutlass13device_kernelINS_4gemm6kernel13GemmUniversalIN4cute5tupleIJiiiiEEENS1_10collective13CollectiveMmaINS1_46MainloopSm100TmaUmmaWarpSpecializedBlockScaledILi7ELi2ELi2ENS5_IJNS4_1CILi4EEENSA_ILi1EEESC_EEEEENS5_IJNSA_ILi256EEENSA_ILi128EEESF_EEENS5_IJNS_12float_e2m1_tENS_13float_ue8m0_tEEEENS5_IJNS5_IJlSC_lEEENS4_6LayoutINS5_IJNS5_IJNS5_IJNSA_ILi32EEESB_EEEiEEESP_NS5_IJSC_iEEEEEENS5_IJNS5_IJNS5_IJNSA_ILi16EEESB_EEEiEEENS5_IJNS5_IJNSA_ILi0EEESC_EEENSA_ILi512EEEEEENS5_IJSV_iEEEEEEEEEEESK_S12_NS4_8TiledMMAINS4_8MMA_AtomIJNS4_23SM100_MMA_MXF4_2x1SM_SSISI_SI_fSJ_Li256ELi128ELi32ELNS4_4UMMA5MajorE0ELS17_0ELNS16_7ScaleInE0ELS18_0EEEEEENSM_INS5_IJSC_SC_SC_EEENS5_IJSV_SV_SV_EEEEENS5_IJNS4_10UnderscoreES1E_S1E_EEEEENS5_IJNS4_18SM100_TMA_2SM_LOADES1H_EEENS5_IJNS4_14ComposedLayoutINS4_7SwizzleILi3ELi4ELi3EEENS4_18smem_ptr_flag_bitsILi4EEENSM_INS5_IJNSA_ILi8EEESF_EEENS5_IJSF_SC_EEEEEEENSM_INS5_IJNS5_IJNS5_IJSO_SC_EEENS5_IJSN_NSA_ILi2EEEEEEEEESC_NS5_IJS1U_S1U_EEEEEENS5_IJNS5_IJNS5_IJST_SX_EEESW_EEESV_NS5_IJS1U_SX_EEEEEEEEEEEvNS4_8identityENS5_IJNS4_28SM100_TMA_2SM_LOAD_MULTICASTES26_EEES24_vS25_EENS_8epilogue10collective18CollectiveEpilogueINS29_23Sm100TmaWarpSpecializedILi4ELi2ELi32ELb1ELb0EEEJNS5_IJSG_SG_SF_EEENS5_IJNSM_ISG_SC_EENSM_ISN_SC_EEEEENS_10bfloat16_tESL_S2I_SL_NS29_6fusion15FusionCallbacksIS2D_NS2J_17LinearCombinationIS2I_fS2I_fLNS_15FloatRoundStyleE2EEES2E_S2H_JEEENS4_5SM1004TMEM4LOAD26SM100_TMEM_LOAD_32dp32b32xENS4_13SM90_TMA_LOADENS1J_INS1K_ILi2ELi4ELi3EEENS1M_ILi16EEENSM_INS5_IJS1O_SN_EEENS5_IJSN_SC_EEEEEEENS4_39AutoVectorizingCopyWithAssumedAlignmentILi128EEENS4_14SM90_TMA_STOREES2Z_S31_S31_EEEvvEEEEvNT_6ParamsE)
        /*0044*/ 	.word	0x00000000
.L_29:


//--------------------- .nv.compat                --------------------------
	.section	.nv.compat,"",@"SHT_CUDA_COMPAT_INFO"
	.align	4
        /*0000*/ 	.byte	0x02, 0x09, 0x01, 0x00, 0x02, 0x02, 0x02, 0x00, 0x02, 0x05, 0x05, 0x00, 0x03, 0x07, 0x01, 0x01
        /*0010*/ 	.byte	0x02, 0x03, 0x01, 0x00, 0x02, 0x06, 0x01, 0x00, 0x04, 0x0b, 0x08, 0x00, 0x09, 0x00, 0x00, 0x00
        /*0020*/ 	.byte	0x00, 0x00, 0x00, 0x00


//--------------------- .nv.info._ZN7cutlass13device_kernelINS_4gemm6kernel13GemmUniversalIN4cute5tupleIJiiiiEEENS1_10collective13CollectiveMmaINS1_46MainloopSm100TmaUmmaWarpSpecializedBlockScaledILi7ELi2ELi2ENS5_IJNS4_1CILi4EEENSA_ILi1EEESC_EEEEENS5_IJNSA_ILi256EEENSA_ILi128EEESF_EEENS5_IJNS_12float_e2m1_tENS_13float_ue8m0_tEEEENS5_IJNS5_IJlSC_lEEENS4_6LayoutINS5_IJNS5_IJNS5_IJNSA_ILi32EEESB_EEEiEEESP_NS5_IJSC_iEEEEEENS5_IJNS5_IJNS5_IJNSA_ILi16EEESB_EEEiEEENS5_IJNS5_IJNSA_ILi0EEESC_EEENSA_ILi512EEEEEENS5_IJSV_iEEEEEEEEEEESK_S12_NS4_8TiledMMAINS4_8MMA_AtomIJNS4_23SM100_MMA_MXF4_2x1SM_SSISI_SI_fSJ_Li256ELi128ELi32ELNS4_4UMMA5MajorE0ELS17_0ELNS16_7ScaleInE0ELS18_0EEEEEENSM_INS5_IJSC_SC_SC_EEENS5_IJSV_SV_SV_EEEEENS5_IJNS4_10UnderscoreES1E_S1E_EEEEENS5_IJNS4_18SM100_TMA_2SM_LOADES1H_EEENS5_IJNS4_14ComposedLayoutINS4_7SwizzleILi3ELi4ELi3EEENS4_18smem_ptr_flag_bitsILi4EEENSM_INS5_IJNSA_ILi8EEESF_EEENS5_IJSF_SC_EEEEEEENSM_INS5_IJNS5_IJNS5_IJSO_SC_EEENS5_IJSN_NSA_ILi2EEEEEEEEESC_NS5_IJS1U_S1U_EEEEEENS5_IJNS5_IJNS5_IJST_SX_EEESW_EEESV_NS5_IJS1U_SX_EEEEEEEEEEEvNS4_8identityENS5_IJNS4_28SM100_TMA_2SM_LOAD_MULTICASTES26_EEES24_vS25_EENS_8epilogue10collective18CollectiveEpilogueINS29_23Sm100TmaWarpSpecializedILi4ELi2ELi32ELb1ELb0EEEJNS5_IJSG_SG_SF_EEENS5_IJNSM_ISG_SC_EENSM_ISN_SC_EEEEENS_10bfloat16_tESL_S2I_SL_NS29_6fusion15FusionCallbacksIS2D_NS2J_17LinearCombinationIS2I_fS2I_fLNS_15FloatRoundStyleE2EEES2E_S2H_JEEENS4_5SM1004TMEM4LOAD26SM100_TMEM_LOAD_32dp32b32xENS4_13SM90_TMA_LOADENS1J_INS1K_ILi2ELi4ELi3EEENS1M_ILi16EEENSM_INS5_IJS1O_SN_EEENS5_IJSN_SC_EEEEEEENS4_39AutoVectorizingCopyWithAssumedAlignmentILi128EEENS4_14SM90_TMA_STOREES2Z_S31_S31_EEEvvEEEEvNT_6ParamsE --------------------------
	.section	.nv.info._ZN7cutlass13device_kernelINS_4gemm6kernel13GemmUniversalIN4cute5tupleIJiiiiEEENS1_10collective13CollectiveMmaINS1_46MainloopSm100TmaUmmaWarpSpecializedBlockScaledILi7ELi2ELi2ENS5_IJNS4_1CILi4EEENSA_ILi1EEESC_EEEEENS5_IJNSA_ILi256EEENSA_ILi128EEESF_EEENS5_IJNS_12float_e2m1_tENS_13float_ue8m0_tEEEENS5_IJNS5_IJlSC_lEEENS4_6LayoutINS5_IJNS5_IJNS5_IJNSA_ILi32EEESB_EEEiEEESP_NS5_IJSC_iEEEEEENS5_IJNS5_IJNS5_IJNSA_ILi16EEESB_EEEiEEENS5_IJNS5_IJNSA_ILi0EEESC_EEENSA_ILi512EEEEEENS5_IJSV_iEEEEEEEEEEESK_S12_NS4_8TiledMMAINS4_8MMA_AtomIJNS4_23SM100_MMA_MXF4_2x1SM_SSISI_SI_fSJ_Li256ELi128ELi32ELNS4_4UMMA5MajorE0ELS17_0ELNS16_7ScaleInE0ELS18_0EEEEEENSM_INS5_IJSC_SC_SC_EEENS5_IJSV_SV_SV_EEEEENS5_IJNS4_10UnderscoreES1E_S1E_EEEEENS5_IJNS4_18SM100_TMA_2SM_LOADES1H_EEENS5_IJNS4_14ComposedLayoutINS4_7SwizzleILi3ELi4ELi3EEENS4_18smem_ptr_flag_bitsILi4EEENSM_INS5_IJNSA_ILi8EEESF_EEENS5_IJSF_SC_EEEEEEENSM_INS5_IJNS5_IJNS5_IJSO_SC_EEENS5_IJSN_NSA_ILi2EEEEEEEEESC_NS5_IJS1U_S1U_EEEEEENS5_IJNS5_IJNS5_IJST_SX_EEESW_EEESV_NS5_IJS1U_SX_EEEEEEEEEEEvNS4_8identityENS5_IJNS4_28SM100_TMA_2SM_LOAD_MULTICASTES26_EEES24_vS25_EENS_8epilogue10collective18CollectiveEpilogueINS29_23Sm100TmaWarpSpecializedILi4ELi2ELi32ELb1ELb0EEEJNS5_IJSG_SG_SF_EEENS5_IJNSM_ISG_SC_EENSM_ISN_SC_EEEEENS_10bfloat16_tESL_S2I_SL_NS29_6fusion15FusionCallbacksIS2D_NS2J_17LinearCombinationIS2I_fS2I_fLNS_15FloatRoundStyleE2EEES2E_S2H_JEEENS4_5SM1004TMEM4LOAD26SM100_TMEM_LOAD_32dp32b32xENS4_13SM90_TMA_LOADENS1J_INS1K_ILi2ELi4ELi3EEENS1M_ILi16EEENSM_INS5_IJS1O_SN_EEENS5_IJSN_SC_EEEEEEENS4_39AutoVectorizingCopyWithAssumedAlignmentILi128EEENS4_14SM90_TMA_STOREES2Z_S31_S31_EEEvvEEEEvNT_6ParamsE,"",@"SHT_CUDA_INFO"
	.sectionflags	@""
	.align	4


	//----- nvinfo : EIATTR_CUDA_API_VERSION
	.align		4
        /*0000*/ 	.byte	0x04, 0x37
        /*0002*/ 	.short	(.L_31 - .L_30)
.L_30:
        /*0004*/ 	.word	0x00000082


	//----- nvinfo : EIATTR_KPARAM_INFO
	.align		4
.L_31:
        /*0008*/ 	.byte	0x04, 0x17
        /*000a*/ 	.short	(.L_33 - .L_32)
.L_32:
        /*000c*/ 	.word	0x00000000
        /*0010*/ 	.short	0x0000
        /*0012*/ 	.short	0x0000
        /*0014*/ 	.byte	0x00, 0xf0, 0x01, 0x30


	//----- nvinfo : EIATTR_AT_ENTRY_FRAGMENTS
	.align		4
.L_33:
        /*0018*/ 	.byte	0x04, 0x4f
        /*001a*/ 	.short	(.L_35 - .L_34)


	//   ....[0]....
.L_34:
        /*001c*/ 	.word	0x00000007


	//----- nvinfo : EIATTR_RESERVED_SMEM_USED
	.align		4
.L_35:
        /*0020*/ 	.byte	0x01, 0x41
	.zero		2


	//----- nvinfo : EIATTR_SPARSE_MMA_MASK
	.align		4
        /*0024*/ 	.byte	0x03, 0x50
        /*0026*/ 	.short	0x0000


	//----- nvinfo : EIATTR_TCGEN05_2CTA_USED
	.align		4
        /*0028*/ 	.byte	0x01, 0x52
	.zero		2


	//----- nvinfo : EIATTR_MAXREG_COUNT
	.align		4
        /*002c*/ 	.byte	0x03, 0x1b
        /*002e*/ 	.short	0x00ff


	//----- nvinfo : EIATTR_NUM_BARRIERS
	.align		4
        /*0030*/ 	.byte	0x02, 0x4c
        /*0032*/ 	.byte	0x07
	.zero		1


	//----- nvinfo : EIATTR_EXTERNS
	.align		4
        /*0034*/ 	.byte	0x04, 0x0f
        /*0036*/ 	.short	(.L_37 - .L_36)


	//   ....[0]....
	.align		4
.L_36:
        /*0038*/ 	.word	index@(__assertfail)


	//----- nvinfo : EIATTR_MERCURY_ISA_VERSION
	.align		4
.L_37:
        /*003c*/ 	.byte	0x03, 0x5f
        /*003e*/ 	.short	0x0101


	//----- nvinfo : EIATTR_INT_WARP_WIDE_INSTR_OFFSETS
	.align		4
        /*0040*/ 	.byte	0x04, 0x31
        /*0042*/ 	.short	(.L_39 - .L_38)


	//   ....[0]....
.L_38:
        /*0044*/ 	.word	0x00000df0


	//   ....[1]....
        /*0048*/ 	.word	0x00000e90


	//   ....[2]....
        /*004c*/ 	.word	0x00004a60


	//   ....[3]....
        /*0050*/ 	.word	0x00004a80


	//   ....[4]....
        /*0054*/ 	.word	0x00004ab0


	//   ....[5]....
        /*0058*/ 	.word	0x00005670


	//   ....[6]....
        /*005c*/ 	.word	0x000056d0


	//   ....[7]....
        /*0060*/ 	.word	0x000057c0


	//   ....[8]....
        /*0064*/ 	.word	0x00005840


	//   ....[9]....
        /*0068*/ 	.word	0x00005940


	//   ....[10]....
        /*006c*/ 	.word	0x000059d0


	//   ....[11]....
        /*0070*/ 	.word	0x00005ad0


	//   ....[12]....
        /*0074*/ 	.word	0x00005b80


	//----- nvinfo : EIATTR_COOP_GROUP_MASK_REGIDS
	.align		4
.L_39:
        /*0078*/ 	.byte	0x04, 0x29
        /*007a*/ 	.short	(.L_41 - .L_40)


	//   ....[0]....
.L_40:
        /*007c*/ 	.word	0xffffffff


	//   ....[1]....
        /*0080*/ 	.word	0xffffffff


	//   ....[2]....
        /*0084*/ 	.word	0xffffffff


	//   ....[3]....
        /*0088*/ 	.word	0xffffffff


	//   ....[4]....
        /*008c*/ 	.word	0xffffffff


	//   ....[5]....
        /*0090*/ 	.word	0xffffffff


	//   ....[6]....
        /*0094*/ 	.word	0xffffffff


	//   ....[7]....
        /*0098*/ 	.word	0xffffffff


	//   ....[8]....
        /*009c*/ 	.word	0xffffffff


	//   ....[9]....
        /*00a0*/ 	.word	0xffffffff


	//   ....[10]....
        /*00a4*/ 	.word	0xffffffff


	//   ....[11]....
        /*00a8*/ 	.word	0xffffffff


	//   ....[12]....
        /*00ac*/ 	.word	0xffffffff


	//   ....[13]....
        /*00b0*/ 	.word	0xffffffff


	//----- nvinfo : EIATTR_COOP_GROUP_INSTR_OFFSETS
	.align		4
.L_41:
        /*00b4*/ 	.byte	0x04, 0x28
        /*00b6*/ 	.short	(.L_43 - .L_42)


	//   ....[0]....
.L_42:
        /*00b8*/ 	.word	0x000000b0


	//   ....[1]....
        /*00bc*/ 	.word	0x00000580


	//   ....[2]....
        /*00c0*/ 	.word	0x000007a0


	//   ....[3]....
        /*00c4*/ 	.word	0x00000930


	//   ....[4]....
        /*00c8*/ 	.word	0x00000a20


	//   ....[5]....
        /*00cc*/ 	.word	0x00000b80


	//   ....[6]....
        /*00d0*/ 	.word	0x00000cd0


	//   ....[7]....
        /*00d4*/ 	.word	0x00000f10


	//   ....[8]....
        /*00d8*/ 	.word	0x000025b0


	//   ....[9]....
        /*00dc*/ 	.word	0x00003610


	//   ....[10]....
        /*00e0*/ 	.word	0x00003ae0


	//   ....[11]....
        /*00e4*/ 	.word	0x00003b10


	//   ....[12]....
        /*00e8*/ 	.word	0x00004960


	//   ....[13]....
        /*00ec*/ 	.word	0x00004b70


	//----- nvinfo : EIATTR_VRC_CTA_INIT_COUNT
	.align		4
.L_43:
        /*00f0*/ 	.byte	0x02, 0x4a
        /*00f2*/ 	.byte	0x80
	.zero		1


	//----- nvinfo : EIATTR_SYSCALL_OFFSETS
	.align		4
        /*00f4*/ 	.byte	0x04, 0x46
        /*00f6*/ 	.short	(.L_45 - .L_44)


	//   ....[0]....
.L_44:
        /*00f8*/ 	.word	0x000067d0


	//   ....[1]....
        /*00fc*/ 	.word	0x000068c0


	//   ....[2]....
        /*0100*/ 	.word	0x00007090


	//   ....[3]....
        /*0104*/ 	.word	0x00007d10


	//   ....[4]....
        /*0108*/ 	.word	0x00008970


	//   ....[5]....
        /*010c*/ 	.word	0x000095d0


	//----- nvinfo : EIATTR_MBARRIER_INSTR_OFFSETS
	.align		4
.L_45:
        /*0110*/ 	.byte	0x04, 0x39
        /*0112*/ 	.short	(.L_47 - .L_46)


	//   ....[0]....
.L_46:
        /*0114*/ 	.word	0x000006b0
        /*0118*/ 	.word	0x000000ff
        /*011c*/ 	.word	0x00000000
        /*0120*/ 	.short	0x0100
        /*0122*/ 	.byte	0x04
	.zero		1


	//   ....[1]....
        /*0124*/ 	.word	0x000006c0
        /*0128*/ 	.word	0x000000ff
        /*012c*/ 	.word	0x00000038
        /*0130*/ 	.short	0x0100
        /*0132*/ 	.byte	0x04
	.zero		1


	//   ....[2]....
        /*0134*/ 	.word	0x000006d0
        /*0138*/ 	.word	0x000000ff
        /*013c*/ 	.word	0x00000008
        /*0140*/ 	.short	0x0100
        /*0142*/ 	.byte	0x04
	.zero		1


	//   ....[3]....
        /*0144*/ 	.word	0x000006e0
        /*0148*/ 	.word	0x000000ff
        /*014c*/ 	.word	0x00000040
        /*0150*/ 	.short	0x0100
        /*0152*/ 	.byte	0x04
	.zero		1


	//   ....[4]....
        /*0154*/ 	.word	0x000006f0
        /*0158*/ 	.word	0x000000ff
        /*015c*/ 	.word	0x00000010
        /*0160*/ 	.short	0x0100
        /*0162*/ 	.byte	0x04
	.zero		1


	//   ....[5]....
        /*0164*/ 	.word	0x00000700
        /*0168*/ 	.word	0x000000ff
        /*016c*/ 	.word	0x00000048
        /*0170*/ 	.short	0x0100
        /*0172*/ 	.byte	0x04
	.zero		1


	//   ....[6]....
        /*0174*/ 	.word	0x00000710
        /*0178*/ 	.word	0x000000ff
        /*017c*/ 	.word	0x00000018
        /*0180*/ 	.short	0x0100
        /*0182*/ 	.byte	0x04
	.zero		1


	//   ....[7]....
        /*0184*/ 	.word	0x00000720
        /*0188*/ 	.word	0x000000ff
        /*018c*/ 	.word	0x00000050
        /*0190*/ 	.short	0x0100
        /*0192*/ 	.byte	0x04
	.zero		1


	//   ....[8]....
        /*0194*/ 	.word	0x00000730
        /*0198*/ 	.word	0x000000ff
        /*019c*/ 	.word	0x00000020
        /*01a0*/ 	.short	0x0100
        /*01a2*/ 	.byte	0x04
	.zero		1


	//   ....[9]....
        /*01a4*/ 	.word	0x00000740
        /*01a8*/ 	.word	0x000000ff
        /*01ac*/ 	.word	0x00000058
        /*01b0*/ 	.short	0x0100
        /*01b2*/ 	.byte	0x04
	.zero		1


	//   ....[10]....
        /*01b4*/ 	.word	0x00000750
        /*01b8*/ 	.word	0x000000ff
        /*01bc*/ 	.word	0x00000028
        /*01c0*/ 	.short	0x0100
        /*01c2*/ 	.byte	0x04
	.zero		1


	//   ....[11]....
        /*01c4*/ 	.word	0x00000760
        /*01c8*/ 	.word	0x000000ff
        /*01cc*/ 	.word	0x00000060
        /*01d0*/ 	.short	0x0100
        /*01d2*/ 	.byte	0x04
	.zero		1


	//   ....[12]....
        /*01d4*/ 	.word	0x00000770
        /*01d8*/ 	.word	0x000000ff
        /*01dc*/ 	.word	0x00000030
        /*01e0*/ 	.short	0x0100
        /*01e2*/ 	.byte	0x04
	.zero		1


	//   ....[13]....
        /*01e4*/ 	.word	0x00000780
        /*01e8*/ 	.word	0x000000ff
        /*01ec*/ 	.word	0x00000068
        /*01f0*/ 	.short	0x0100
        /*01f2*/ 	.byte	0x04
	.zero		1


	//   ....[14]....
        /*01f4*/ 	.word	0x000008a0
        /*01f8*/ 	.word	0x000000ff
        /*01fc*/ 	.word	0x00000070
        /*0200*/ 	.short	0x0100
        /*0202*/ 	.byte	0x04
	.zero		1


	//   ....[15]....
        /*0204*/ 	.word	0x000008b0
        /*0208*/ 	.word	0x000000ff
        /*020c*/ 	.word	0x00000090
        /*0210*/ 	.short	0x0100
        /*0212*/ 	.byte	0x04
	.zero		1


	//   ....[16]....
        /*0214*/ 	.word	0x000008c0
        /*0218*/ 	.word	0x000000ff
        /*021c*/ 	.word	0x00000078
        /*0220*/ 	.short	0x0100
        /*0222*/ 	.byte	0x04
	.zero		1


	//   ....[17]....
        /*0224*/ 	.word	0x000008d0
        /*0228*/ 	.word	0x000000ff
        /*022c*/ 	.word	0x00000098
        /*0230*/ 	.short	0x0100
        /*0232*/ 	.byte	0x04
	.zero		1


	//   ....[18]....
        /*0234*/ 	.word	0x000008e0
        /*0238*/ 	.word	0x000000ff
        /*023c*/ 	.word	0x00000080
        /*0240*/ 	.short	0x0100
        /*0242*/ 	.byte	0x04
	.zero		1


	//   ....[19]....
        /*0244*/ 	.word	0x000008f0
        /*0248*/ 	.word	0x000000ff
        /*024c*/ 	.word	0x000000a0
        /*0250*/ 	.short	0x0100
        /*0252*/ 	.byte	0x04
	.zero		1


	//   ....[20]....
        /*0254*/ 	.word	0x00000900
        /*0258*/ 	.word	0x000000ff
        /*025c*/ 	.word	0x00000088
        /*0260*/ 	.short	0x0100
        /*0262*/ 	.byte	0x04
	.zero		1


	//   ....[21]....
        /*0264*/ 	.word	0x00000910
        /*0268*/ 	.word	0x000000ff
        /*026c*/ 	.word	0x000000a8
        /*0270*/ 	.short	0x0100
        /*0272*/ 	.byte	0x04
	.zero		1


	//   ....[22]....
        /*0274*/ 	.word	0x000009f0
        /*0278*/ 	.word	0x000000ff
        /*027c*/ 	.word	0x000000b0
        /*0280*/ 	.short	0x0100
        /*0282*/ 	.byte	0x06
	.zero		1


	//   ....[23]....
        /*0284*/ 	.word	0x00000a00
        /*0288*/ 	.word	0x000000ff
        /*028c*/ 	.word	0x000000b8
        /*0290*/ 	.short	0x0100
        /*0292*/ 	.byte	0x06
	.zero		1


	//   ....[24]....
        /*0294*/ 	.word	0x00000b30
        /*0298*/ 	.word	0x000000ff
        /*029c*/ 	.word	0x000000c0
        /*02a0*/ 	.short	0x0100
        /*02a2*/ 	.byte	0x06
	.zero		1


	//   ....[25]....
        /*02a4*/ 	.word	0x00000b40
        /*02a8*/ 	.word	0x000000ff
        /*02ac*/ 	.word	0x000000d0
        /*02b0*/ 	.short	0x0100
        /*02b2*/ 	.byte	0x06
	.zero		1


	//   ....[26]....
        /*02b4*/ 	.word	0x00000b50
        /*02b8*/ 	.word	0x000000ff
        /*02bc*/ 	.word	0x000000c8
        /*02c0*/ 	.short	0x0100
        /*02c2*/ 	.byte	0x06
	.zero		1


	//   ....[27]....
        /*02c4*/ 	.word	0x00000b60
        /*02c8*/ 	.word	0x000000ff
        /*02cc*/ 	.word	0x000000d8
        /*02d0*/ 	.short	0x0100
        /*02d2*/ 	.byte	0x06
	.zero		1


	//   ....[28]....
        /*02d4*/ 	.word	0x00000c80
        /*02d8*/ 	.word	0x000000ff
        /*02dc*/ 	.word	0x000000e0
        /*02e0*/ 	.short	0x0100
        /*02e2*/ 	.byte	0x04
	.zero		1


	//   ....[29]....
        /*02e4*/ 	.word	0x00000c90
        /*02e8*/ 	.word	0x000000ff
        /*02ec*/ 	.word	0x000000f0
        /*02f0*/ 	.short	0x0100
        /*02f2*/ 	.byte	0x04
	.zero		1


	//   ....[30]....
        /*02f4*/ 	.word	0x00000ca0
        /*02f8*/ 	.word	0x000000ff
        /*02fc*/ 	.word	0x000000e8
        /*0300*/ 	.short	0x0100
        /*0302*/ 	.byte	0x04
	.zero		1


	//   ....[31]....
        /*0304*/ 	.word	0x00000cb0
        /*0308*/ 	.word	0x000000ff
        /*030c*/ 	.word	0x000000f8
        /*0310*/ 	.short	0x0100
        /*0312*/ 	.byte	0x04
	.zero		1


	//   ....[32]....
        /*0314*/ 	.word	0x00000da0
        /*0318*/ 	.word	0x000000ff
        /*031c*/ 	.word	0x00000100
        /*0320*/ 	.short	0x0100
        /*0322*/ 	.byte	0x04
	.zero		1


	//   ....[33]....
        /*0324*/ 	.word	0x00000db0
        /*0328*/ 	.word	0x000000ff
        /*032c*/ 	.word	0x00000110
        /*0330*/ 	.short	0x0100
        /*0332*/ 	.byte	0x04
	.zero		1


	//   ....[34]....
        /*0334*/ 	.word	0x00000dc0
        /*0338*/ 	.word	0x000000ff
        /*033c*/ 	.word	0x00000108
        /*0340*/ 	.short	0x0100
        /*0342*/ 	.byte	0x04
	.zero		1


	//   ....[35]....
        /*0344*/ 	.word	0x00000dd0
        /*0348*/ 	.word	0x000000ff
        /*034c*/ 	.word	0x00000118
        /*0350*/ 	.short	0x0100
        /*0352*/ 	.byte	0x04
	.zero		1


	//   ....[36]....
        /*0354*/ 	.word	0x00000ed0
        /*0358*/ 	.word	0x000000ff
        /*035c*/ 	.word	0x00000120
        /*0360*/ 	.short	0x0100
        /*0362*/ 	.byte	0x06
	.zero		1


	//   ....[37]....
        /*0364*/ 	.word	0x00001ac0
        /*0368*/ 	.word	0x00000003
        /*036c*/ 	.word	0x00000110
        /*0370*/ 	.short	0x010a
        /*0372*/ 	.byte	0xff
	.zero		1


	//   ....[38]....
        /*0374*/ 	.word	0x00001af0
        /*0378*/ 	.word	0x00000003
        /*037c*/ 	.word	0x00000100
        /*0380*/ 	.short	0x0101
        /*0382*/ 	.byte	0xff
	.zero		1


	//   ....[39]....
        /*0384*/ 	.word	0x00001bc0
        /*0388*/ 	.word	0x000000ff
        /*038c*/ 	.word	0x00000038
        /*0390*/ 	.short	0x010a
        /*0392*/ 	.byte	0x04
	.zero		1


	//   ....[40]....
        /*0394*/ 	.word	0x00001cd0
        /*0398*/ 	.word	0x000000ff
        /*039c*/ 	.word	0x00000038
        /*03a0*/ 	.short	0x010a
        /*03a2*/ 	.byte	0x06
	.zero		1


	//   ....[41]....
        /*03a4*/ 	.word	0x00001e30
        /*03a8*/ 	.word	0x000000ff
        /*03ac*/ 	.word	0x00000038
        /*03b0*/ 	.short	0x010a
        /*03b2*/ 	.byte	0x07
	.zero		1


	//   ....[42]....
        /*03b4*/ 	.word	0x00002100
        /*03b8*/ 	.word	0x000000ff
        /*03bc*/ 	.word	0x000000b8
        /*03c0*/ 	.short	0x0101
        /*03c2*/ 	.byte	0x05
	.zero		1


	//   ....[43]....
        /*03c4*/ 	.word	0x00002120
        /*03c8*/ 	.word	0x000000ff
        /*03cc*/ 	.word	0x00000038
        /*03d0*/ 	.short	0x010a
        /*03d2*/ 	.byte	0x04
	.zero		1


	//   ....[44]....
        /*03d4*/ 	.word	0x000021a0
        /*03d8*/ 	.word	0x000000ff
        /*03dc*/ 	.word	0x00000038
        /*03e0*/ 	.short	0x010a
        /*03e2*/ 	.byte	0x07
	.zero		1


	//   ....[45]....
        /*03e4*/ 	.word	0x000022e0
        /*03e8*/ 	.word	0x000000ff
        /*03ec*/ 	.word	0x00000038
        /*03f0*/ 	.short	0x010a
        /*03f2*/ 	.byte	0x04
	.zero		1


	//   ....[46]....
        /*03f4*/ 	.word	0x000025e0
        /*03f8*/ 	.word	0x00000003
        /*03fc*/ 	.word	0x000000c0
        /*0400*/ 	.short	0x010a
        /*0402*/ 	.byte	0xff
	.zero		1


	//   ....[47]....
        /*0404*/ 	.word	0x00002730
        /*0408*/ 	.word	0x00000000
        /*040c*/ 	.word	0x00000000
        /*0410*/ 	.short	0x0101
        /*0412*/ 	.byte	0xff
	.zero		1


	//   ....[48]....
        /*0414*/ 	.word	0x00002ce0
        /*0418*/ 	.word	0x000000ff
        /*041c*/ 	.word	0x00000000
        /*0420*/ 	.short	0x010a
        /*0422*/ 	.byte	0x04
	.zero		1


	//   ....[49]....
        /*0424*/ 	.word	0x00002d70
        /*0428*/ 	.word	0x000000ff
        /*042c*/ 	.word	0x00000000
        /*0430*/ 	.short	0x010a
        /*0432*/ 	.byte	0x05
	.zero		1


	//   ....[50]....
        /*0434*/ 	.word	0x00002e00
        /*0438*/ 	.word	0x000000ff
        /*043c*/ 	.word	0x00000000
        /*0440*/ 	.short	0x010a
        /*0442*/ 	.byte	0x05
	.zero		1


	//   ....[51]....
        /*0444*/ 	.word	0x00002e90
        /*0448*/ 	.word	0x000000ff
        /*044c*/ 	.word	0x00000000
        /*0450*/ 	.short	0x010a
        /*0452*/ 	.byte	0x05
	.zero		1


	//   ....[52]....
        /*0454*/ 	.word	0x00002f20
        /*0458*/ 	.word	0x000000ff
        /*045c*/ 	.word	0x00000000
        /*0460*/ 	.short	0x010a
        /*0462*/ 	.byte	0x05
	.zero		1


	//   ....[53]....
        /*0464*/ 	.word	0x00002fb0
        /*0468*/ 	.word	0x000000ff
        /*046c*/ 	.word	0x00000000
        /*0470*/ 	.short	0x010a
        /*0472*/ 	.byte	0x05
	.zero		1


	//   ....[54]....
        /*0474*/ 	.word	0x00003050
        /*0478*/ 	.word	0x00000000
        /*047c*/ 	.word	0x00000000
        /*0480*/ 	.short	0x010a
        /*0482*/ 	.byte	0xff
	.zero		1


	//   ....[55]....
        /*0484*/ 	.word	0x00003170
        /*0488*/ 	.word	0x00000002
        /*048c*/ 	.word	0x00000100
        /*0490*/ 	.short	0x010a
        /*0492*/ 	.byte	0xff
	.zero		1


	//   ....[56]....
        /*0494*/ 	.word	0x000031d0
        /*0498*/ 	.word	0x00000004
        /*049c*/ 	.word	0x00000000
        /*04a0*/ 	.short	0x0101
        /*04a2*/ 	.byte	0xff
	.zero		1


	//   ....[57]....
        /*04a4*/ 	.word	0x000031f0
        /*04a8*/ 	.word	0x000000ff
        /*04ac*/ 	.word	0x000000d0
        /*04b0*/ 	.short	0x010a
        /*04b2*/ 	.byte	0x04
	.zero		1


	//   ....[58]....
        /*04b4*/ 	.word	0x00003310
        /*04b8*/ 	.word	0x00000002
        /*04bc*/ 	.word	0x000000c0
        /*04c0*/ 	.short	0x010a
        /*04c2*/ 	.byte	0xff
	.zero		1


	//   ....[59]....
        /*04c4*/ 	.word	0x00003420
        /*04c8*/ 	.word	0x00000002
        /*04cc*/ 	.word	0x00000000
        /*04d0*/ 	.short	0x0101
        /*04d2*/ 	.byte	0xff
	.zero		1


	//   ....[60]....
        /*04d4*/ 	.word	0x000034b0
        /*04d8*/ 	.word	0x000000ff
        /*04dc*/ 	.word	0x000000d0
        /*04e0*/ 	.short	0x0106
        /*04e2*/ 	.byte	0x04
	.zero		1


	//   ....[61]....
        /*04e4*/ 	.word	0x000034d0
        /*04e8*/ 	.word	0x000000ff
        /*04ec*/ 	.word	0x000000d0
        /*04f0*/ 	.short	0x010a
        /*04f2*/ 	.byte	0x04
	.zero		1


	//   ....[62]....
        /*04f4*/ 	.word	0x00003560
        /*04f8*/ 	.word	0x000000ff
        /*04fc*/ 	.word	0x000000d0
        /*0500*/ 	.short	0x0106
        /*0502*/ 	.byte	0x07
	.zero		1


	//   ....[63]....
        /*0504*/ 	.word	0x000035a0
        /*0508*/ 	.word	0x00000000
        /*050c*/ 	.word	0x000000d0
        /*0510*/ 	.short	0x010a
        /*0512*/ 	.byte	0xff
	.zero		1


	//   ....[64]....
        /*0514*/ 	.word	0x000037e0
        /*0518*/ 	.word	0x000000ff
        /*051c*/ 	.word	0x00000008
        /*0520*/ 	.short	0x010a
        /*0522*/ 	.byte	0x05
	.zero		1


	//   ....[65]....
        /*0524*/ 	.word	0x00003800
        /*0528*/ 	.word	0x000000ff
        /*052c*/ 	.word	0x00000008
        /*0530*/ 	.short	0x010a
        /*0532*/ 	.byte	0x05
	.zero		1


	//   ....[66]....
        /*0534*/ 	.word	0x00003990
        /*0538*/ 	.word	0x000000ff
        /*053c*/ 	.word	0x00000008
        /*0540*/ 	.short	0x010a
        /*0542*/ 	.byte	0x05
	.zero		1


	//   ....[67]....
        /*0544*/ 	.word	0x000039b0
        /*0548*/ 	.word	0x000000ff
        /*054c*/ 	.word	0x00000008
        /*0550*/ 	.short	0x010a
        /*0552*/ 	.byte	0x05
	.zero		1


	//   ....[68]....
        /*0554*/ 	.word	0x00003a70
        /*0558*/ 	.word	0x000000ff
        /*055c*/ 	.word	0x00000000
        /*0560*/ 	.short	0x0101
        /*0562*/ 	.byte	0x04
	.zero		1


	//   ....[69]....
        /*0564*/ 	.word	0x00004030
        /*0568*/ 	.word	0x00000000
        /*056c*/ 	.word	0x000000c0
        /*0570*/ 	.short	0x010a
        /*0572*/ 	.byte	0xff
	.zero		1


	//   ....[70]....
        /*0574*/ 	.word	0x000040f0
        /*0578*/ 	.word	0x00000000
        /*057c*/ 	.word	0x00000000
        /*0580*/ 	.short	0x0101
        /*0582*/ 	.byte	0xff
	.zero		1


	//   ....[71]....
        /*0584*/ 	.word	0x000041b0
        /*0588*/ 	.word	0x000000ff
        /*058c*/ 	.word	0x00000000
        /*0590*/ 	.short	0x010a
        /*0592*/ 	.byte	0x04
	.zero		1


	//   ....[72]....
        /*0594*/ 	.word	0x000041c0
        /*0598*/ 	.word	0x000000ff
        /*059c*/ 	.word	0x000000f0
        /*05a0*/ 	.short	0x010a
        /*05a2*/ 	.byte	0x3a
	.zero		1


	//   ....[73]....
        /*05a4*/ 	.word	0x00004270
        /*05a8*/ 	.word	0x000000ff
        /*05ac*/ 	.word	0x00000000
        /*05b0*/ 	.short	0x010a
        /*05b2*/ 	.byte	0x07
	.zero		1


	//   ....[74]....
        /*05b4*/ 	.word	0x000043a0
        /*05b8*/ 	.word	0x000000ff
        /*05bc*/ 	.word	0x00000000
        /*05c0*/ 	.short	0x010a
        /*05c2*/ 	.byte	0x04
	.zero		1


	//   ....[75]....
        /*05c4*/ 	.word	0x00004770
        /*05c8*/ 	.word	0x000000ff
        /*05cc*/ 	.word	0x00000000
        /*05d0*/ 	.short	0x010a
        /*05d2*/ 	.byte	0x04
	.zero		1


	//   ....[76]....
        /*05d4*/ 	.word	0x00004810
        /*05d8*/ 	.word	0x00000000
        /*05dc*/ 	.word	0x00000000
        /*05e0*/ 	.short	0x010a
        /*05e2*/ 	.byte	0xff
	.zero		1


	//   ....[77]....
        /*05e4*/ 	.word	0x00004850
        /*05e8*/ 	.word	0x00000000
        /*05ec*/ 	.word	0x00000000
        /*05f0*/ 	.short	0x010a
        /*05f2*/ 	.byte	0xff
	.zero		1


	//   ....[78]....
        /*05f4*/ 	.word	0x000048c0
        /*05f8*/ 	.word	0x000000ff
        /*05fc*/ 	.word	0x00000000
        /*0600*/ 	.short	0x0101
        /*0602*/ 	.byte	0x04
	.zero		1


	//   ....[79]....
        /*0604*/ 	.word	0x00004900
        /*0608*/ 	.word	0x000000ff
        /*060c*/ 	.word	0x00000120
        /*0610*/ 	.short	0x010a
        /*0612*/ 	.byte	0x22
	.zero		1


	//   ....[80]....
        /*0614*/ 	.word	0x00004950
        /*0618*/ 	.word	0x000000ff
        /*061c*/ 	.word	0x00000000
        /*0620*/ 	.short	0x0101
        /*0622*/ 	.byte	0x04
	.zero		1


	//   ....[81]....
        /*0624*/ 	.word	0x00004e30
        /*0628*/ 	.word	0x00000008
        /*062c*/ 	.word	0x000000c0
        /*0630*/ 	.short	0x010a
        /*0632*/ 	.byte	0xff
	.zero		1


	//   ....[82]....
        /*0634*/ 	.word	0x00004fa0
        /*0638*/ 	.word	0x00000000
        /*063c*/ 	.word	0x00000000
        /*0640*/ 	.short	0x0101
        /*0642*/ 	.byte	0xff
	.zero		1


	//   ....[83]....
        /*0644*/ 	.word	0x00005480
        /*0648*/ 	.word	0x000000ff
        /*064c*/ 	.word	0x000000b8
        /*0650*/ 	.short	0x010a
        /*0652*/ 	.byte	0x15
	.zero		1


	//   ....[84]....
        /*0654*/ 	.word	0x00005610
        /*0658*/ 	.word	0x000000ff
        /*065c*/ 	.word	0x00000090
        /*0660*/ 	.short	0x010a
        /*0662*/ 	.byte	0x15
	.zero		1


	//   ....[85]....
        /*0664*/ 	.word	0x00005760
        /*0668*/ 	.word	0x000000ff
        /*066c*/ 	.word	0x00000070
        /*0670*/ 	.short	0x010b
        /*0672*/ 	.byte	0x15
	.zero		1


	//   ....[86]....
        /*0674*/ 	.word	0x00005780
        /*0678*/ 	.word	0x000000ff
        /*067c*/ 	.word	0x00000000
        /*0680*/ 	.short	0x0101
        /*0682*/ 	.byte	0x04
	.zero		1


	//   ....[87]....
        /*0684*/ 	.word	0x00005790
        /*0688*/ 	.word	0x000000ff
        /*068c*/ 	.word	0x00000098
        /*0690*/ 	.short	0x010a
        /*0692*/ 	.byte	0x15
	.zero		1


	//   ....[88]....
        /*0694*/ 	.word	0x000058e0
        /*0698*/ 	.word	0x000000ff
        /*069c*/ 	.word	0x00000078
        /*06a0*/ 	.short	0x010b
        /*06a2*/ 	.byte	0x15
	.zero		1


	//   ....[89]....
        /*06a4*/ 	.word	0x00005900
        /*06a8*/ 	.word	0x000000ff
        /*06ac*/ 	.word	0x00000000
        /*06b0*/ 	.short	0x0101
        /*06b2*/ 	.byte	0x04
	.zero		1


	//   ....[90]....
        /*06b4*/ 	.word	0x00005910
        /*06b8*/ 	.word	0x000000ff
        /*06bc*/ 	.word	0x000000a0
        /*06c0*/ 	.short	0x010a
        /*06c2*/ 	.byte	0x15
	.zero		1


	//   ....[91]....
        /*06c4*/ 	.word	0x00005a70
        /*06c8*/ 	.word	0x000000ff
        /*06cc*/ 	.word	0x00000080
        /*06d0*/ 	.short	0x010b
        /*06d2*/ 	.byte	0x15
	.zero		1


	//   ....[92]....
        /*06d4*/ 	.word	0x00005a90
        /*06d8*/ 	.word	0x000000ff
        /*06dc*/ 	.word	0x00000000
        /*06e0*/ 	.short	0x0101
        /*06e2*/ 	.byte	0x04
	.zero		1


	//   ....[93]....
        /*06e4*/ 	.word	0x00005aa0
        /*06e8*/ 	.word	0x000000ff
        /*06ec*/ 	.word	0x000000a8
        /*06f0*/ 	.short	0x010a
        /*06f2*/ 	.byte	0x15
	.zero		1


	//   ....[94]....
        /*06f4*/ 	.word	0x00005c80
        /*06f8*/ 	.word	0x000000ff
        /*06fc*/ 	.word	0x00000088
        /*0700*/ 	.short	0x010b
        /*0702*/ 	.byte	0x15
	.zero		1


	//   ....[95]....
        /*0704*/ 	.word	0x00005c90
        /*0708*/ 	.word	0x000000ff
        /*070c*/ 	.word	0x00000000
        /*0710*/ 	.short	0x0101
        /*0712*/ 	.byte	0x27
	.zero		1


	//   ....[96]....
        /*0714*/ 	.word	0x00005cd0
        /*0718*/ 	.word	0x000000ff
        /*071c*/ 	.word	0x00000090
        /*0720*/ 	.short	0x010a
        /*0722*/ 	.byte	0x15
	.zero		1


	//   ....[97]....
        /*0724*/ 	.word	0x00005cf0
        /*0728*/ 	.word	0x000000ff
        /*072c*/ 	.word	0x00000098
        /*0730*/ 	.short	0x010a
        /*0732*/ 	.byte	0x15
	.zero		1


	//   ....[98]....
        /*0734*/ 	.word	0x00005d10
        /*0738*/ 	.word	0x000000ff
        /*073c*/ 	.word	0x000000a0
        /*0740*/ 	.short	0x010a
        /*0742*/ 	.byte	0x15
	.zero		1


	//   ....[99]....
        /*0744*/ 	.word	0x00005d50
        /*0748*/ 	.word	0x00000000
        /*074c*/ 	.word	0x000000a8
        /*0750*/ 	.short	0x010a
        /*0752*/ 	.byte	0xff
	.zero		1


	//   ....[100]....
        /*0754*/ 	.word	0x00006060
        /*0758*/ 	.word	0x00000003
        /*075c*/ 	.word	0x000000c0
        /*0760*/ 	.short	0x010a
        /*0762*/ 	.byte	0xff
	.zero		1


	//   ....[101]....
        /*0764*/ 	.word	0x000061e0
        /*0768*/ 	.word	0x00000000
        /*076c*/ 	.word	0x00000000
        /*0770*/ 	.short	0x0101
        /*0772*/ 	.byte	0xff
	.zero		1


	//   ....[102]....
        /*0774*/ 	.word	0x00006d50
        /*0778*/ 	.word	0x000000ff
        /*077c*/ 	.word	0x00000070
        /*0780*/ 	.short	0x010a
        /*0782*/ 	.byte	0x2c
	.zero		1


	//   ....[103]....
        /*0784*/ 	.word	0x00006d90
        /*0788*/ 	.word	0x00000063
        /*078c*/ 	.word	0x000000e0
        /*0790*/ 	.short	0x010a
        /*0792*/ 	.byte	0xff
	.zero		1


	//   ....[104]....
        /*0794*/ 	.word	0x00006e80
        /*0798*/ 	.word	0x000000ff
        /*079c*/ 	.word	0x00000070
        /*07a0*/ 	.short	0x010a
        /*07a2*/ 	.byte	0x2c
	.zero		1


	//   ....[105]....
        /*07a4*/ 	.word	0x00006f70
        /*07a8*/ 	.word	0x00000063
        /*07ac*/ 	.word	0x000000e0
        /*07b0*/ 	.short	0x010a
        /*07b2*/ 	.byte	0xff
	.zero		1


	//   ....[106]....
        /*07b4*/ 	.word	0x00007a40
        /*07b8*/ 	.word	0x00000000
        /*07bc*/ 	.word	0x00000000
        /*07c0*/ 	.short	0x0101
        /*07c2*/ 	.byte	0xff
	.zero		1


	//   ....[107]....
        /*07c4*/ 	.word	0x00007a50
        /*07c8*/ 	.word	0x00000003
        /*07cc*/ 	.word	0x00000070
        /*07d0*/ 	.short	0x010a
        /*07d2*/ 	.byte	0xff
	.zero		1


	//   ....[108]....
        /*07d4*/ 	.word	0x00007b30
        /*07d8*/ 	.word	0x00000003
        /*07dc*/ 	.word	0x00000070
        /*07e0*/ 	.short	0x010a
        /*07e2*/ 	.byte	0xff
	.zero		1


	//   ....[109]....
        /*07e4*/ 	.word	0x000086a0
        /*07e8*/ 	.word	0x0000003d
        /*07ec*/ 	.word	0x00000000
        /*07f0*/ 	.short	0x0101
        /*07f2*/ 	.byte	0xff
	.zero		1


	//   ....[110]....
        /*07f4*/ 	.word	0x000086c0
        /*07f8*/ 	.word	0x0000003e
        /*07fc*/ 	.word	0x00000070
        /*0800*/ 	.short	0x010a
        /*0802*/ 	.byte	0xff
	.zero		1


	//   ....[111]....
        /*0804*/ 	.word	0x00008790
        /*0808*/ 	.word	0x0000003e
        /*080c*/ 	.word	0x00000070
        /*0810*/ 	.short	0x010a
        /*0812*/ 	.byte	0xff
	.zero		1


	//   ....[112]....
        /*0814*/ 	.word	0x00009300
        /*0818*/ 	.word	0x0000003d
        /*081c*/ 	.word	0x00000000
        /*0820*/ 	.short	0x0101
        /*0822*/ 	.byte	0xff
	.zero		1


	//   ....[113]....
        /*0824*/ 	.word	0x00009320
        /*0828*/ 	.word	0x0000003e
        /*082c*/ 	.word	0x00000070
        /*0830*/ 	.short	0x010a
        /*0832*/ 	.byte	0xff
	.zero		1


	//   ....[114]....
        /*0834*/ 	.word	0x000093f0
        /*0838*/ 	.word	0x0000003e
        /*083c*/ 	.word	0x00000070
        /*0840*/ 	.short	0x010a
        /*0842*/ 	.byte	0xff
	.zero		1


	//   ....[115]....
        /*0844*/ 	.word	0x000097e0
        /*0848*/ 	.word	0x00000063
        /*084c*/ 	.word	0x00000000
        /*0850*/ 	.short	0x0101
        /*0852*/ 	.byte	0xff
	.zero		1


	//   ....[116]....
        /*0854*/ 	.word	0x00009fb0
        /*0858*/ 	.word	0x00000002
        /*085c*/ 	.word	0x00000000
        /*0860*/ 	.short	0x0101
        /*0862*/ 	.byte	0xff
	.zero		1


	//   ....[117]....
        /*0864*/ 	.word	0x0000a240
        /*0868*/ 	.word	0x000000ff
        /*086c*/ 	.word	0x00000000
        /*0870*/ 	.short	0x0101
        /*0872*/ 	.byte	0x04
	.zero		1


	//   ....[118]....
        /*0874*/ 	.word	0x0000a260
        /*0878*/ 	.word	0x00000003
        /*087c*/ 	.word	0x00000110
        /*0880*/ 	.short	0x010a
        /*0882*/ 	.byte	0xff
	.zero		1


	//   ....[119]....
        /*0884*/ 	.word	0x0000a2c0
        /*0888*/ 	.word	0x00000000
        /*088c*/ 	.word	0x00000038
        /*0890*/ 	.short	0x010a
        /*0892*/ 	.byte	0xff
	.zero		1


	//   ....[120]....
        /*0894*/ 	.word	0x0000a320
        /*0898*/ 	.word	0x00000000
        /*089c*/ 	.word	0x00000038
        /*08a0*/ 	.short	0x010a
        /*08a2*/ 	.byte	0xff
	.zero		1


	//   ....[121]....
        /*08a4*/ 	.word	0x0000a370
        /*08a8*/ 	.word	0x00000003
        /*08ac*/ 	.word	0x000000c0
        /*08b0*/ 	.short	0x010a
        /*08b2*/ 	.byte	0xff
	.zero		1


	//   ....[122]....
        /*08b4*/ 	.word	0x0000a3d0
        /*08b8*/ 	.word	0x00000000
        /*08bc*/ 	.word	0x00000000
        /*08c0*/ 	.short	0x010a
        /*08c2*/ 	.byte	0xff
	.zero		1


	//   ....[123]....
        /*08c4*/ 	.word	0x0000a430
        /*08c8*/ 	.word	0x00000000
        /*08cc*/ 	.word	0x00000000
        /*08d0*/ 	.short	0x010a
        /*08d2*/ 	.byte	0xff
	.zero		1


	//   ....[124]....
        /*08d4*/ 	.word	0x0000a490
        /*08d8*/ 	.word	0x00000000
        /*08dc*/ 	.word	0x00000000
        /*08e0*/ 	.short	0x010a
        /*08e2*/ 	.byte	0xff
	.zero		1


	//   ....[125]....
        /*08e4*/ 	.word	0x0000a4f0
        /*08e8*/ 	.word	0x00000000
        /*08ec*/ 	.word	0x00000000
        /*08f0*/ 	.short	0x010a
        /*08f2*/ 	.byte	0xff
	.zero		1


	//   ....[126]....
        /*08f4*/ 	.word	0x0000a550
        /*08f8*/ 	.word	0x00000000
        /*08fc*/ 	.word	0x00000000
        /*0900*/ 	.short	0x010a
        /*0902*/ 	.byte	0xff
	.zero		1


	//   ....[127]....
        /*0904*/ 	.word	0x0000a5b0
        /*0908*/ 	.word	0x00000000
        /*090c*/ 	.word	0x00000000
        /*0910*/ 	.short	0x010a
        /*0912*/ 	.byte	0xff
	.zero		1


	//   ....[128]....
        /*0914*/ 	.word	0x0000a600
        /*0918*/ 	.word	0x00000002
        /*091c*/ 	.word	0x00000100
        /*0920*/ 	.short	0x010a
        /*0922*/ 	.byte	0xff
	.zero		1


	//   ....[129]....
        /*0924*/ 	.word	0x0000a660
        /*0928*/ 	.word	0x00000002
        /*092c*/ 	.word	0x000000d0
        /*0930*/ 	.short	0x010a
        /*0932*/ 	.byte	0xff
	.zero		1


	//   ....[130]....
        /*0934*/ 	.word	0x0000a6b0
        /*0938*/ 	.word	0x00000002
        /*093c*/ 	.word	0x000000c0
        /*0940*/ 	.short	0x010a
        /*0942*/ 	.byte	0xff
	.zero		1


	//   ....[131]....
        /*0944*/ 	.word	0x0000a710
        /*0948*/ 	.word	0x00000000
        /*094c*/ 	.word	0x000000d0
        /*0950*/ 	.short	0x010a
        /*0952*/ 	.byte	0xff
	.zero		1


	//   ....[132]....
        /*0954*/ 	.word	0x0000a770
        /*0958*/ 	.word	0x00000000
        /*095c*/ 	.word	0x00000008
        /*0960*/ 	.short	0x010a
        /*0962*/ 	.byte	0xff
	.zero		1


	//   ....[133]....
        /*0964*/ 	.word	0x0000a860
        /*0968*/ 	.word	0x00000000
        /*096c*/ 	.word	0x00000008
        /*0970*/ 	.short	0x010a
        /*0972*/ 	.byte	0xff
	.zero		1


	//   ....[134]....
        /*0974*/ 	.word	0x0000a8b0
        /*0978*/ 	.word	0x00000000
        /*097c*/ 	.word	0x000000c0
        /*0980*/ 	.short	0x010a
        /*0982*/ 	.byte	0xff
	.zero		1


	//   ....[135]....
        /*0984*/ 	.word	0x0000a910
        /*0988*/ 	.word	0x00000000
        /*098c*/ 	.word	0x000000f0
        /*0990*/ 	.short	0x010a
        /*0992*/ 	.byte	0xff
	.zero		1


	//   ....[136]....
        /*0994*/ 	.word	0x0000a970
        /*0998*/ 	.word	0x00000000
        /*099c*/ 	.word	0x00000000
        /*09a0*/ 	.short	0x010a
        /*09a2*/ 	.byte	0xff
	.zero		1


	//   ....[137]....
        /*09a4*/ 	.word	0x0000a9d0
        /*09a8*/ 	.word	0x00000000
        /*09ac*/ 	.word	0x00000000
        /*09b0*/ 	.short	0x010a
        /*09b2*/ 	.byte	0xff
	.zero		1


	//   ....[138]....
        /*09b4*/ 	.word	0x0000aa30
        /*09b8*/ 	.word	0x00000000
        /*09bc*/ 	.word	0x00000120
        /*09c0*/ 	.short	0x010a
        /*09c2*/ 	.byte	0xff
	.zero		1


	//   ....[139]....
        /*09c4*/ 	.word	0x0000aa80
        /*09c8*/ 	.word	0x00000008
        /*09cc*/ 	.word	0x000000c0
        /*09d0*/ 	.short	0x010a
        /*09d2*/ 	.byte	0xff
	.zero		1


	//   ....[140]....
        /*09d4*/ 	.word	0x0000aae0
        /*09d8*/ 	.word	0x00000000
        /*09dc*/ 	.word	0x000000b8
        /*09e0*/ 	.short	0x010a
        /*09e2*/ 	.byte	0xff
	.zero		1


	//   ....[141]....
        /*09e4*/ 	.word	0x0000ab40
        /*09e8*/ 	.word	0x00000005
        /*09ec*/ 	.word	0x00000090
        /*09f0*/ 	.short	0x010a
        /*09f2*/ 	.byte	0xff
	.zero		1


	//   ....[142]....
        /*09f4*/ 	.word	0x0000aba0
        /*09f8*/ 	.word	0x00000005
        /*09fc*/ 	.word	0x00000098
        /*0a00*/ 	.short	0x010a
        /*0a02*/ 	.byte	0xff
	.zero		1


	//   ....[143]....
        /*0a04*/ 	.word	0x0000ac00
        /*0a08*/ 	.word	0x00000005
        /*0a0c*/ 	.word	0x000000a0
        /*0a10*/ 	.short	0x010a
        /*0a12*/ 	.byte	0xff
	.zero		1


	//   ....[144]....
        /*0a14*/ 	.word	0x0000ac60
        /*0a18*/ 	.word	0x00000005
        /*0a1c*/ 	.word	0x000000a8
        /*0a20*/ 	.short	0x010a
        /*0a22*/ 	.byte	0xff
	.zero		1


	//   ....[145]....
        /*0a24*/ 	.word	0x0000acc0
        /*0a28*/ 	.word	0x00000000
        /*0a2c*/ 	.word	0x00000090
        /*0a30*/ 	.short	0x010a
        /*0a32*/ 	.byte	0xff
	.zero		1


	//   ....[146]....
        /*0a34*/ 	.word	0x0000ad20
        /*0a38*/ 	.word	0x00000000
        /*0a3c*/ 	.word	0x00000098
        /*0a40*/ 	.short	0x010a
        /*0a42*/ 	.byte	0xff
	.zero		1


	//   ....[147]....
        /*0a44*/ 	.word	0x0000ad80
        /*0a48*/ 	.word	0x00000000
        /*0a4c*/ 	.word	0x000000a0
        /*0a50*/ 	.short	0x010a
        /*0a52*/ 	.byte	0xff
	.zero		1


	//   ....[148]....
        /*0a54*/ 	.word	0x0000add0
        /*0a58*/ 	.word	0x00000003
        /*0a5c*/ 	.word	0x000000c0
        /*0a60*/ 	.short	0x010a
        /*0a62*/ 	.byte	0xff
	.zero		1


	//   ....[149]....
        /*0a64*/ 	.word	0x0000ae30
        /*0a68*/ 	.word	0x00000002
        /*0a6c*/ 	.word	0x00000070
        /*0a70*/ 	.short	0x010a
        /*0a72*/ 	.byte	0xff
	.zero		1


	//   ....[150]....
        /*0a74*/ 	.word	0x0000ae80
        /*0a78*/ 	.word	0x00000063
        /*0a7c*/ 	.word	0x000000e0
        /*0a80*/ 	.short	0x010a
        /*0a82*/ 	.byte	0xff
	.zero		1


	//   ....[151]....
        /*0a84*/ 	.word	0x0000aed0
        /*0a88*/ 	.word	0x00000003
        /*0a8c*/ 	.word	0x00000070
        /*0a90*/ 	.short	0x010a
        /*0a92*/ 	.byte	0xff
	.zero		1


	//   ....[152]....
        /*0a94*/ 	.word	0x0000af20
        /*0a98*/ 	.word	0x0000003e
        /*0a9c*/ 	.word	0x00000070
        /*0aa0*/ 	.short	0x010a
        /*0aa2*/ 	.byte	0xff
	.zero		1


	//   ....[153]....
        /*0aa4*/ 	.word	0x0000af70
        /*0aa8*/ 	.word	0x0000003e
        /*0aac*/ 	.word	0x00000070
        /*0ab0*/ 	.short	0x010a
        /*0ab2*/ 	.byte	0xff
	.zero		1


	//----- nvinfo : EIATTR_NUM_MBARRIERS
	.align		4
.L_47:
        /*0ab4*/ 	.byte	0x03, 0x38
        /*0ab6*/ 	.short	0x0025


	//----- nvinfo : EIATTR_EXIT_INSTR_OFFSETS
	.align		4
        /*0ab8*/ 	.byte	0x04, 0x1c
        /*0aba*/ 	.short	(.L_49 - .L_48)


	//   ....[0]....
.L_48:
        /*0abc*/ 	.word	0x00003080


	//   ....[1]....
        /*0ac0*/ 	.word	0x00003570


	//   ....[2]....
        /*0ac4*/ 	.word	0x000035d0


	//   ....[3]....
        /*0ac8*/ 	.word	0x00004b80


	//   ....[4]....
        /*0acc*/ 	.word	0x00005d80


	//   ....[5]....
        /*0ad0*/ 	.word	0x00005dc0


	//   ....[6]....
        /*0ad4*/ 	.word	0x0000a130


	//   ....[7]....
        /*0ad8*/ 	.word	0x0000a1b0


	//   ....[8]....
        /*0adc*/ 	.word	0x0000a1e0


	//   ....[9]....
        /*0ae0*/ 	.word	0x0000a250


	//----- nvinfo : EIATTR_MAX_THREADS
	.align		4
.L_49:
        /*0ae4*/ 	.byte	0x04, 0x05
        /*0ae6*/ 	.short	(.L_51 - .L_50)
.L_50:
        /*0ae8*/ 	.word	0x00000100
        /*0aec*/ 	.word	0x00000001
        /*0af0*/ 	.word	0x00000001


	//----- nvinfo : EIATTR_CRS_STACK_SIZE
	.align		4
.L_51:
        /*0af4*/ 	.byte	0x04, 0x1e
        /*0af6*/ 	.short	(.L_53 - .L_52)
.L_52:
        /*0af8*/ 	.word	0x00000000


	//----- nvinfo : EIATTR_CBANK_PARAM_SIZE
	.align		4
.L_53:
        /*0afc*/ 	.byte	0x03, 0x19
        /*0afe*/ 	.short	0x0c00


	//----- nvinfo : EIATTR_PARAM_CBANK
	.align		4
        /*0b00*/ 	.byte	0x04, 0x0a
        /*0b02*/ 	.short	(.L_55 - .L_54)
	.align		4
.L_54:
        /*0b04*/ 	.word	index@(.nv.constant0._ZN7cutlass13device_kernelINS_4gemm6kernel13GemmUniversalIN4cute5tupleIJiiiiEEENS1_10collective13CollectiveMmaINS1_46MainloopSm100TmaUmmaWarpSpecializedBlockScaledILi7ELi2ELi2ENS5_IJNS4_1CILi4EEENSA_ILi1EEESC_EEEEENS5_IJNSA_ILi256EEENSA_ILi128EEESF_EEENS5_IJNS_12float_e2m1_tENS_13float_ue8m0_tEEEENS5_IJNS5_IJlSC_lEEENS4_6LayoutINS5_IJNS5_IJNS5_IJNSA_ILi32EEESB_EEEiEEESP_NS5_IJSC_iEEEEEENS5_IJNS5_IJNS5_IJNSA_ILi16EEESB_EEEiEEENS5_IJNS5_IJNSA_ILi0EEESC_EEENSA_ILi512EEEEEENS5_IJSV_iEEEEEEEEEEESK_S12_NS4_8TiledMMAINS4_8MMA_AtomIJNS4_23SM100_MMA_MXF4_2x1SM_SSISI_SI_fSJ_Li256ELi128ELi32ELNS4_4UMMA5MajorE0ELS17_0ELNS16_7ScaleInE0ELS18_0EEEEEENSM_INS5_IJSC_SC_SC_EEENS5_IJSV_SV_SV_EEEEENS5_IJNS4_10UnderscoreES1E_S1E_EEEEENS5_IJNS4_18SM100_TMA_2SM_LOADES1H_EEENS5_IJNS4_14ComposedLayoutINS4_7SwizzleILi3ELi4ELi3EEENS4_18smem_ptr_flag_bitsILi4EEENSM_INS5_IJNSA_ILi8EEESF_EEENS5_IJSF_SC_EEEEEEENSM_INS5_IJNS5_IJNS5_IJSO_SC_EEENS5_IJSN_NSA_ILi2EEEEEEEEESC_NS5_IJS1U_S1U_EEEEEENS5_IJNS5_IJNS5_IJST_SX_EEESW_EEESV_NS5_IJS1U_SX_EEEEEEEEEEEvNS4_8identityENS5_IJNS4_28SM100_TMA_2SM_LOAD_MULTICASTES26_EEES24_vS25_EENS_8epilogue10collective18CollectiveEpilogueINS29_23Sm100TmaWarpSpecializedILi4ELi2ELi32ELb1ELb0EEEJNS5_IJSG_SG_SF_EEENS5_IJNSM_ISG_SC_EENSM_ISN_SC_EEEEENS_10bfloat16_tESL_S2I_SL_NS29_6fusion15FusionCallbacksIS2D_NS2J_17LinearCombinationIS2I_fS2I_fLNS_15FloatRoundStyleE2EEES2E_S2H_JEEENS4_5SM1004TMEM4LOAD26SM100_TMEM_LOAD_32dp32b32xENS4_13SM90_TMA_LOADENS1J_INS1K_ILi2ELi4ELi3EEENS1M_ILi16EEENSM_INS5_IJS1O_SN_EEENS5_IJSN_SC_EEEEEEENS4_39AutoVectorizingCopyWithAssumedAlignmentILi128EEENS4_14SM90_TMA_STOREES2Z_S31_S31_EEEvvEEEEvNT_6ParamsE)
        /*0b08*/ 	.short	0x0380
        /*0b0a*/ 	.short	0x0c00


	//----- nvinfo : EIATTR_SW_WAR
	.align		4
.L_55:
        /*0b0c*/ 	.byte	0x04, 0x36
        /*0b0e*/ 	.short	(.L_57 - .L_56)
.L_56:
        /*0b10*/ 	.word	0x00000008
.L_57:


//--------------------- .nv.callgraph             --------------------------
	.section	.nv.callgraph,"",@"SHT_CUDA_CALLGRAPH"
	.align	4
	.sectionentsize	8
	.align		4
        /*0000*/ 	.word	0x00000000
	.align		4
        /*0004*/ 	.word	0xffffffff
	.align		4
        /*0008*/ 	.word	index@(_ZN7cutlass13device_kernelINS_4gemm6kernel13GemmUniversalIN4cute5tupleIJiiiiEEENS1_10collective13CollectiveMmaINS1_46MainloopSm100TmaUmmaWarpSpecializedBlockScaledILi7ELi2ELi2ENS5_IJNS4_1CILi4EEENSA_ILi1EEESC_EEEEENS5_IJNSA_ILi256EEENSA_ILi128EEESF_EEENS5_IJNS_12float_e2m1_tENS_13float_ue8m0_tEEEENS5_IJNS5_IJlSC_lEEENS4_6LayoutINS5_IJNS5_IJNS5_IJNSA_ILi32EEESB_EEEiEEESP_NS5_IJSC_iEEEEEENS5_IJNS5_IJNS5_IJNSA_ILi16EEESB_EEEiEEENS5_IJNS5_IJNSA_ILi0EEESC_EEENSA_ILi512EEEEEENS5_IJSV_iEEEEEEEEEEESK_S12_NS4_8TiledMMAINS4_8MMA_AtomIJNS4_23SM100_MMA_MXF4_2x1SM_SSISI_SI_fSJ_Li256ELi128ELi32ELNS4_4UMMA5MajorE0ELS17_0ELNS16_7ScaleInE0ELS18_0EEEEEENSM_INS5_IJSC_SC_SC_EEENS5_IJSV_SV_SV_EEEEENS5_IJNS4_10UnderscoreES1E_S1E_EEEEENS5_IJNS4_18SM100_TMA_2SM_LOADES1H_EEENS5_IJNS4_14ComposedLayoutINS4_7SwizzleILi3ELi4ELi3EEENS4_18smem_ptr_flag_bitsILi4EEENSM_INS5_IJNSA_ILi8EEESF_EEENS5_IJSF_SC_EEEEEEENSM_INS5_IJNS5_IJNS5_IJSO_SC_EEENS5_IJSN_NSA_ILi2EEEEEEEEESC_NS5_IJS1U_S1U_EEEEEENS5_IJNS5_IJNS5_IJST_SX_EEESW_EEESV_NS5_IJS1U_SX_EEEEEEEEEEEvNS4_8identityENS5_IJNS4_28SM100_TMA_2SM_LOAD_MULTICASTES26_EEES24_vS25_EENS_8epilogue10collective18CollectiveEpilogueINS29_23Sm100TmaWarpSpecializedILi4ELi2ELi32ELb1ELb0EEEJNS5_IJSG_SG_SF_EEENS5_IJNSM_ISG_SC_EENSM_ISN_SC_EEEEENS_10bfloat16_tESL_S2I_SL_NS29_6fusion15FusionCallbacksIS2D_NS2J_17LinearCombinationIS2I_fS2I_fLNS_15FloatRoundStyleE2EEES2E_S2H_JEEENS4_5SM1004TMEM4LOAD26SM100_TMEM_LOAD_32dp32b32xENS4_13SM90_TMA_LOADENS1J_INS1K_ILi2ELi4ELi3EEENS1M_ILi16EEENSM_INS5_IJS1O_SN_EEENS5_IJSN_SC_EEEEEEENS4_39AutoVectorizingCopyWithAssumedAlignmentILi128EEENS4_14SM90_TMA_STOREES2Z_S31_S31_EEEvvEEEEvNT_6ParamsE)
	.align		4
        /*000c*/ 	.word	index@(__assertfail)
	.align		4
        /*0010*/ 	.word	0x00000000
	.align		4
        /*0014*/ 	.word	0xfffffffe
	.align		4
        /*0018*/ 	.word	0x00000000
	.align		4
        /*001c*/ 	.word	0xfffffffd
	.align		4
        /*0020*/ 	.word	0x00000000
	.align		4
        /*0024*/ 	.word	0xfffffffc


//--------------------- .nv.constant4             --------------------------
	.section	.nv.constant4,"a",@progbits
	.align	8
	.align		8
.nv.constant4:
        /*0000*/ 	.dword	__assertfail
	.align		8
        /*0008*/ 	.dword	__unnamed_1
	.align		8
        /*0010*/ 	.dword	__unnamed_2
	.align		8
        /*0018*/ 	.dword	_ZN40_INTERNAL_9750668d_4_k_cu_20c30c69_366434cuda3std3__45__cpo5beginE
	.align		8
        /*0020*/ 	.dword	_ZN40_INTERNAL_9750668d_4_k_cu_20c30c69_366434cuda3std3__45__cpo3endE
	.align		8
        /*0028*/ 	.dword	_ZN40_INTERNAL_9750668d_4_k_cu_20c30c69_366434cuda3std3__45__cpo6cbeginE
	.align		8
        /*0030*/ 	.dword	_ZN40_INTERNAL_9750668d_4_k_cu_20c30c69_366434cuda3std3__45__cpo4cendE
	.align		8
        /*0038*/ 	.dword	_ZN40_INTERNAL_9750668d_4_k_cu_20c30c69_366434cuda3std3__442_GLOBAL__N__9750668d_4_k_cu_20c30c69_366436ignoreE
	.align		8
        /*0040*/ 	.dword	_ZN40_INTERNAL_9750668d_4_k_cu_20c30c69_366434cuda3std3__419piecewise_constructE
	.align		8
        /*0048*/ 	.dword	_ZN40_INTERNAL_9750668d_4_k_cu_20c30c69_366434cuda3std3__48in_placeE
	.align		8
        /*0050*/ 	.dword	_ZN40_INTERNAL_9750668d_4_k_cu_20c30c69_366434cuda3std6ranges3__45__cpo4swapE
	.align		8
        /*0058*/ 	.dword	_ZN40_INTERNAL_9750668d_4_k_cu_20c30c69_366434cuda3std6ranges3__45__cpo9iter_moveE
	.align		8
        /*0060*/ 	.dword	_ZN40_INTERNAL_9750668d_4_k_cu_20c30c69_366434cute7productE
	.align		8
        /*0068*/ 	.dword	_ZN40_INTERNAL_9750668d_4_k_cu_20c30c69_366434cute1_E
	.align		8
        /*0070*/ 	.dword	$str$25
	.align		8
        /*0078*/ 	.dword	$str$26
	.align		8
        /*0080*/ 	.dword	$str$29
	.align		8
        /*0088*/ 	.dword	$str$30


//--------------------- .text._ZN7cutlass13device_kernelINS_4gemm6kernel13GemmUniversalIN4cute5tupleIJiiiiEEENS1_10collective13CollectiveMmaINS1_46MainloopSm100TmaUmmaWarpSpecializedBlockScaledILi7ELi2ELi2ENS5_IJNS4_1CILi4EEENSA_ILi1EEESC_EEEEENS5_IJNSA_ILi256EEENSA_ILi128EEESF_EEENS5_IJNS_12float_e2m1_tENS_13float_ue8m0_tEEEENS5_IJNS5_IJlSC_lEEENS4_6LayoutINS5_IJNS5_IJNS5_IJNSA_ILi32EEESB_EEEiEEESP_NS5_IJSC_iEEEEEENS5_IJNS5_IJNS5_IJNSA_ILi16EEESB_EEEiEEENS5_IJNS5_IJNSA_ILi0EEESC_EEENSA_ILi512EEEEEENS5_IJSV_iEEEEEEEEEEESK_S12_NS4_8TiledMMAINS4_8MMA_AtomIJNS4_23SM100_MMA_MXF4_2x1SM_SSISI_SI_fSJ_Li256ELi128ELi32ELNS4_4UMMA5MajorE0ELS17_0ELNS16_7ScaleInE0ELS18_0EEEEEENSM_INS5_IJSC_SC_SC_EEENS5_IJSV_SV_SV_EEEEENS5_IJNS4_10UnderscoreES1E_S1E_EEEEENS5_IJNS4_18SM100_TMA_2SM_LOADES1H_EEENS5_IJNS4_14ComposedLayoutINS4_7SwizzleILi3ELi4ELi3EEENS4_18smem_ptr_flag_bitsILi4EEENSM_INS5_IJNSA_ILi8EEESF_EEENS5_IJSF_SC_EEEEEEENSM_INS5_IJNS5_IJNS5_IJSO_SC_EEENS5_IJSN_NSA_ILi2EEEEEEEEESC_NS5_IJS1U_S1U_EEEEEENS5_IJNS5_IJNS5_IJST_SX_EEESW_EEESV_NS5_IJS1U_SX_EEEEEEEEEEEvNS4_8identityENS5_IJNS4_28SM100_TMA_2SM_LOAD_MULTICASTES26_EEES24_vS25_EENS_8epilogue10collective18CollectiveEpilogueINS29_23Sm100TmaWarpSpecializedILi4ELi2ELi32ELb1ELb0EEEJNS5_IJSG_SG_SF_EEENS5_IJNSM_ISG_SC_EENSM_ISN_SC_EEEEENS_10bfloat16_tESL_S2I_SL_NS29_6fusion15FusionCallbacksIS2D_NS2J_17LinearCombinationIS2I_fS2I_fLNS_15FloatRoundStyleE2EEES2E_S2H_JEEENS4_5SM1004TMEM4LOAD26SM100_TMEM_LOAD_32dp32b32xENS4_13SM90_TMA_LOADENS1J_INS1K_ILi2ELi4ELi3EEENS1M_ILi16EEENSM_INS5_IJS1O_SN_EEENS5_IJSN_SC_EEEEEEENS4_39AutoVectorizingCopyWithAssumedAlignmentILi128EEENS4_14SM90_TMA_STOREES2Z_S31_S31_EEEvvEEEEvNT_6ParamsE --------------------------
	.section	.text._ZN7cutlass13device_kernelINS_4gemm6kernel13GemmUniversalIN4cute5tupleIJiiiiEEENS1_10collective13CollectiveMmaINS1_46MainloopSm100TmaUmmaWarpSpecializedBlockScaledILi7ELi2ELi2ENS5_IJNS4_1CILi4EEENSA_ILi1EEESC_EEEEENS5_IJNSA_ILi256EEENSA_ILi128EEESF_EEENS5_IJNS_12float_e2m1_tENS_13float_ue8m0_tEEEENS5_IJNS5_IJlSC_lEEENS4_6LayoutINS5_IJNS5_IJNS5_IJNSA_ILi32EEESB_EEEiEEESP_NS5_IJSC_iEEEEEENS5_IJNS5_IJNS5_IJNSA_ILi16EEESB_EEEiEEENS5_IJNS5_IJNSA_ILi0EEESC_EEENSA_ILi512EEEEEENS5_IJSV_iEEEEEEEEEEESK_S12_NS4_8TiledMMAINS4_8MMA_AtomIJNS4_23SM100_MMA_MXF4_2x1SM_SSISI_SI_fSJ_Li256ELi128ELi32ELNS4_4UMMA5MajorE0ELS17_0ELNS16_7ScaleInE0ELS18_0EEEEEENSM_INS5_IJSC_SC_SC_EEENS5_IJSV_SV_SV_EEEEENS5_IJNS4_10UnderscoreES1E_S1E_EEEEENS5_IJNS4_18SM100_TMA_2SM_LOADES1H_EEENS5_IJNS4_14ComposedLayoutINS4_7SwizzleILi3ELi4ELi3EEENS4_18smem_ptr_flag_bitsILi4EEENSM_INS5_IJNSA_ILi8EEESF_EEENS5_IJSF_SC_EEEEEEENSM_INS5_IJNS5_IJNS5_IJSO_SC_EEENS5_IJSN_NSA_ILi2EEEEEEEEESC_NS5_IJS1U_S1U_EEEEEENS5_IJNS5_IJNS5_IJST_SX_EEESW_EEESV_NS5_IJS1U_SX_EEEEEEEEEEEvNS4_8identityENS5_IJNS4_28SM100_TMA_2SM_LOAD_MULTICASTES26_EEES24_vS25_EENS_8epilogue10collective18CollectiveEpilogueINS29_23Sm100TmaWarpSpecializedILi4ELi2ELi32ELb1ELb0EEEJNS5_IJSG_SG_SF_EEENS5_IJNSM_ISG_SC_EENSM_ISN_SC_EEEEENS_10bfloat16_tESL_S2I_SL_NS29_6fusion15FusionCallbacksIS2D_NS2J_17LinearCombinationIS2I_fS2I_fLNS_15FloatRoundStyleE2EEES2E_S2H_JEEENS4_5SM1004TMEM4LOAD26SM100_TMEM_LOAD_32dp32b32xENS4_13SM90_TMA_LOADENS1J_INS1K_ILi2ELi4ELi3EEENS1M_ILi16EEENSM_INS5_IJS1O_SN_EEENS5_IJSN_SC_EEEEEEENS4_39AutoVectorizingCopyWithAssumedAlignmentILi128EEENS4_14SM90_TMA_STOREES2Z_S31_S31_EEEvvEEEEvNT_6ParamsE,"ax",@progbits
	.align	128
.text._ZN7cutlass13device_kernelINS_4gemm6kernel13GemmUniversalIN4cute5tupleIJiiiiEEENS1_10collective13CollectiveMmaINS1_46MainloopSm100TmaUmmaWarpSpecializedBlockScaledILi7ELi2ELi2ENS5_IJNS4_1CILi4EEENSA_ILi1EEESC_EEEEENS5_IJNSA_ILi256EEENSA_ILi128EEESF_EEENS5_IJNS_12float_e2m1_tENS_13float_ue8m0_tEEEENS5_IJNS5_IJlSC_lEEENS4_6LayoutINS5_IJNS5_IJNS5_IJNSA_ILi32EEESB_EEEiEEESP_NS5_IJSC_iEEEEEENS5_IJNS5_IJNS5_IJNSA_ILi16EEESB_EEEiEEENS5_IJNS5_IJNSA_ILi0EEESC_EEENSA_ILi512EEEEEENS5_IJSV_iEEEEEEEEEEESK_S12_NS4_8TiledMMAINS4_8MMA_AtomIJNS4_23SM100_MMA_MXF4_2x1SM_SSISI_SI_fSJ_Li256ELi128ELi32ELNS4_4UMMA5MajorE0ELS17_0ELNS16_7ScaleInE0ELS18_0EEEEEENSM_INS5_IJSC_SC_SC_EEENS5_IJSV_SV_SV_EEEEENS5_IJNS4_10UnderscoreES1E_S1E_EEEEENS5_IJNS4_18SM100_TMA_2SM_LOADES1H_EEENS5_IJNS4_14ComposedLayoutINS4_7SwizzleILi3ELi4ELi3EEENS4_18smem_ptr_flag_bitsILi4EEENSM_INS5_IJNSA_ILi8EEESF_EEENS5_IJSF_SC_EEEEEEENSM_INS5_IJNS5_IJNS5_IJSO_SC_EEENS5_IJSN_NSA_ILi2EEEEEEEEESC_NS5_IJS1U_S1U_EEEEEENS5_IJNS5_IJNS5_IJST_SX_EEESW_EEESV_NS5_IJS1U_SX_EEEEEEEEEEEvNS4_8identityENS5_IJNS4_28SM100_TMA_2SM_LOAD_MULTICASTES26_EEES24_vS25_EENS_8epilogue10collective18CollectiveEpilogueINS29_23Sm100TmaWarpSpecializedILi4ELi2ELi32ELb1ELb0EEEJNS5_IJSG_SG_SF_EEENS5_IJNSM_ISG_SC_EENSM_ISN_SC_EEEEENS_10bfloat16_tESL_S2I_SL_NS29_6fusion15FusionCallbacksIS2D_NS2J_17LinearCombinationIS2I_fS2I_fLNS_15FloatRoundStyleE2EEES2E_S2H_JEEENS4_5SM1004TMEM4LOAD26SM100_TMEM_LOAD_32dp32b32xENS4_13SM90_TMA_LOADENS1J_INS1K_ILi2ELi4ELi3EEENS1M_ILi16EEENSM_INS5_IJS1O_SN_EEENS5_IJSN_SC_EEEEEEENS4_39AutoVectorizingCopyWithAssumedAlignmentILi128EEENS4_14SM90_TMA_STOREES2Z_S31_S31_EEEvvEEEEvNT_6ParamsE:
        .type           _ZN7cutlass13device_kernelINS_4gemm6kernel13GemmUniversalIN4cute5tupleIJiiiiEEENS1_10collective13CollectiveMmaINS1_46MainloopSm100TmaUmmaWarpSpecializedBlockScaledILi7ELi2ELi2ENS5_IJNS4_1CILi4EEENSA_ILi1EEESC_EEEEENS5_IJNSA_ILi256EEENSA_ILi128EEESF_EEENS5_IJNS_12float_e2m1_tENS_13float_ue8m0_tEEEENS5_IJNS5_IJlSC_lEEENS4_6LayoutINS5_IJNS5_IJNS5_IJNSA_ILi32EEESB_EEEiEEESP_NS5_IJSC_iEEEEEENS5_IJNS5_IJNS5_IJNSA_ILi16EEESB_EEEiEEENS5_IJNS5_IJNSA_ILi0EEESC_EEENSA_ILi512EEEEEENS5_IJSV_iEEEEEEEEEEESK_S12_NS4_8TiledMMAINS4_8MMA_AtomIJNS4_23SM100_MMA_MXF4_2x1SM_SSISI_SI_fSJ_Li256ELi128ELi32ELNS4_4UMMA5MajorE0ELS17_0ELNS16_7ScaleInE0ELS18_0EEEEEENSM_INS5_IJSC_SC_SC_EEENS5_IJSV_SV_SV_EEEEENS5_IJNS4_10UnderscoreES1E_S1E_EEEEENS5_IJNS4_18SM100_TMA_2SM_LOADES1H_EEENS5_IJNS4_14ComposedLayoutINS4_7SwizzleILi3ELi4ELi3EEENS4_18smem_ptr_flag_bitsILi4EEENSM_INS5_IJNSA_ILi8EEESF_EEENS5_IJSF_SC_EEEEEEENSM_INS5_IJNS5_IJNS5_IJSO_SC_EEENS5_IJSN_NSA_ILi2EEEEEEEEESC_NS5_IJS1U_S1U_EEEEEENS5_IJNS5_IJNS5_IJST_SX_EEESW_EEESV_NS5_IJS1U_SX_EEEEEEEEEEEvNS4_8identityENS5_IJNS4_28SM100_TMA_2SM_LOAD_MULTICASTES26_EEES24_vS25_EENS_8epilogue10collective18CollectiveEpilogueINS29_23Sm100TmaWarpSpecializedILi4ELi2ELi32ELb1ELb0EEEJNS5_IJSG_SG_SF_EEENS5_IJNSM_ISG_SC_EENSM_ISN_SC_EEEEENS_10bfloat16_tESL_S2I_SL_NS29_6fusion15FusionCallbacksIS2D_NS2J_17LinearCombinationIS2I_fS2I_fLNS_15FloatRoundStyleE2EEES2E_S2H_JEEENS4_5SM1004TMEM4LOAD26SM100_TMEM_LOAD_32dp32b32xENS4_13SM90_TMA_LOADENS1J_INS1K_ILi2ELi4ELi3EEENS1M_ILi16EEENSM_INS5_IJS1O_SN_EEENS5_IJSN_SC_EEEEEEENS4_39AutoVectorizingCopyWithAssumedAlignmentILi128EEENS4_14SM90_TMA_STOREES2Z_S31_S31_EEEvvEEEEvNT_6ParamsE,@function
        .size           _ZN7cutlass13device_kernelINS_4gemm6kernel13GemmUniversalIN4cute5tupleIJiiiiEEENS1_10collective13CollectiveMmaINS1_46MainloopSm100TmaUmmaWarpSpecializedBlockScaledILi7ELi2ELi2ENS5_IJNS4_1CILi4EEENSA_ILi1EEESC_EEEEENS5_IJNSA_ILi256EEENSA_ILi128EEESF_EEENS5_IJNS_12float_e2m1_tENS_13float_ue8m0_tEEEENS5_IJNS5_IJlSC_lEEENS4_6LayoutINS5_IJNS5_IJNS5_IJNSA_ILi32EEESB_EEEiEEESP_NS5_IJSC_iEEEEEENS5_IJNS5_IJNS5_IJNSA_ILi16EEESB_EEEiEEENS5_IJNS5_IJNSA_ILi0EEESC_EEENSA_ILi512EEEEEENS5_IJSV_iEEEEEEEEEEESK_S12_NS4_8TiledMMAINS4_8MMA_AtomIJNS4_23SM100_MMA_MXF4_2x1SM_SSISI_SI_fSJ_Li256ELi128ELi32ELNS4_4UMMA5MajorE0ELS17_0ELNS16_7ScaleInE0ELS18_0EEEEEENSM_INS5_IJSC_SC_SC_EEENS5_IJSV_SV_SV_EEEEENS5_IJNS4_10UnderscoreES1E_S1E_EEEEENS5_IJNS4_18SM100_TMA_2SM_LOADES1H_EEENS5_IJNS4_14ComposedLayoutINS4_7SwizzleILi3ELi4ELi3EEENS4_18smem_ptr_flag_bitsILi4EEENSM_INS5_IJNSA_ILi8EEESF_EEENS5_IJSF_SC_EEEEEEENSM_INS5_IJNS5_IJNS5_IJSO_SC_EEENS5_IJSN_NSA_ILi2EEEEEEEEESC_NS5_IJS1U_S1U_EEEEEENS5_IJNS5_IJNS5_IJST_SX_EEESW_EEESV_NS5_IJS1U_SX_EEEEEEEEEEEvNS4_8identityENS5_IJNS4_28SM100_TMA_2SM_LOAD_MULTICASTES26_EEES24_vS25_EENS_8epilogue10collective18CollectiveEpilogueINS29_23Sm100TmaWarpSpecializedILi4ELi2ELi32ELb1ELb0EEEJNS5_IJSG_SG_SF_EEENS5_IJNSM_ISG_SC_EENSM_ISN_SC_EEEEENS_10bfloat16_tESL_S2I_SL_NS29_6fusion15FusionCallbacksIS2D_NS2J_17LinearCombinationIS2I_fS2I_fLNS_15FloatRoundStyleE2EEES2E_S2H_JEEENS4_5SM1004TMEM4LOAD26SM100_TMEM_LOAD_32dp32b32xENS4_13SM90_TMA_LOADENS1J_INS1K_ILi2ELi4ELi3EEENS1M_ILi16EEENSM_INS5_IJS1O_SN_EEENS5_IJSN_SC_EEEEEEENS4_39AutoVectorizingCopyWithAssumedAlignmentILi128EEENS4_14SM90_TMA_STOREES2Z_S31_S31_EEEvvEEEEvNT_6ParamsE,(.L_x_204 - _ZN7cutlass13device_kernelINS_4gemm6kernel13GemmUniversalIN4cute5tupleIJiiiiEEENS1_10collective13CollectiveMmaINS1_46MainloopSm100TmaUmmaWarpSpecializedBlockScaledILi7ELi2ELi2ENS5_IJNS4_1CILi4EEENSA_ILi1EEESC_EEEEENS5_IJNSA_ILi256EEENSA_ILi128EEESF_EEENS5_IJNS_12float_e2m1_tENS_13float_ue8m0_tEEEENS5_IJNS5_IJlSC_lEEENS4_6LayoutINS5_IJNS5_IJNS5_IJNSA_ILi32EEESB_EEEiEEESP_NS5_IJSC_iEEEEEENS5_IJNS5_IJNS5_IJNSA_ILi16EEESB_EEEiEEENS5_IJNS5_IJNSA_ILi0EEESC_EEENSA_ILi512EEEEEENS5_IJSV_iEEEEEEEEEEESK_S12_NS4_8TiledMMAINS4_8MMA_AtomIJNS4_23SM100_MMA_MXF4_2x1SM_SSISI_SI_fSJ_Li256ELi128ELi32ELNS4_4UMMA5MajorE0ELS17_0ELNS16_7ScaleInE0ELS18_0EEEEEENSM_INS5_IJSC_SC_SC_EEENS5_IJSV_SV_SV_EEEEENS5_IJNS4_10UnderscoreES1E_S1E_EEEEENS5_IJNS4_18SM100_TMA_2SM_LOADES1H_EEENS5_IJNS4_14ComposedLayoutINS4_7SwizzleILi3ELi4ELi3EEENS4_18smem_ptr_flag_bitsILi4EEENSM_INS5_IJNSA_ILi8EEESF_EEENS5_IJSF_SC_EEEEEEENSM_INS5_IJNS5_IJNS5_IJSO_SC_EEENS5_IJSN_NSA_ILi2EEEEEEEEESC_NS5_IJS1U_S1U_EEEEEENS5_IJNS5_IJNS5_IJST_SX_EEESW_EEESV_NS5_IJS1U_SX_EEEEEEEEEEEvNS4_8identityENS5_IJNS4_28SM100_TMA_2SM_LOAD_MULTICASTES26_EEES24_vS25_EENS_8epilogue10collective18CollectiveEpilogueINS29_23Sm100TmaWarpSpecializedILi4ELi2ELi32ELb1ELb0EEEJNS5_IJSG_SG_SF_EEENS5_IJNSM_ISG_SC_EENSM_ISN_SC_EEEEENS_10bfloat16_tESL_S2I_SL_NS29_6fusion15FusionCallbacksIS2D_NS2J_17LinearCombinationIS2I_fS2I_fLNS_15FloatRoundStyleE2EEES2E_S2H_JEEENS4_5SM1004TMEM4LOAD26SM100_TMEM_LOAD_32dp32b32xENS4_13SM90_TMA_LOADENS1J_INS1K_ILi2ELi4ELi3EEENS1M_ILi16EEENSM_INS5_IJS1O_SN_EEENS5_IJSN_SC_EEEEEEENS4_39AutoVectorizingCopyWithAssumedAlignmentILi128EEENS4_14SM90_TMA_STOREES2Z_S31_S31_EEEvvEEEEvNT_6ParamsE)
        .other          _ZN7cutlass13device_kernelINS_4gemm6kernel13GemmUniversalIN4cute5tupleIJiiiiEEENS1_10collective13CollectiveMmaINS1_46MainloopSm100TmaUmmaWarpSpecializedBlockScaledILi7ELi2ELi2ENS5_IJNS4_1CILi4EEENSA_ILi1EEESC_EEEEENS5_IJNSA_ILi256EEENSA_ILi128EEESF_EEENS5_IJNS_12float_e2m1_tENS_13float_ue8m0_tEEEENS5_IJNS5_IJlSC_lEEENS4_6LayoutINS5_IJNS5_IJNS5_IJNSA_ILi32EEESB_EEEiEEESP_NS5_IJSC_iEEEEEENS5_IJNS5_IJNS5_IJNSA_ILi16EEESB_EEEiEEENS5_IJNS5_IJNSA_ILi0EEESC_EEENSA_ILi512EEEEEENS5_IJSV_iEEEEEEEEEEESK_S12_NS4_8TiledMMAINS4_8MMA_AtomIJNS4_23SM100_MMA_MXF4_2x1SM_SSISI_SI_fSJ_Li256ELi128ELi32ELNS4_4UMMA5MajorE0ELS17_0ELNS16_7ScaleInE0ELS18_0EEEEEENSM_INS5_IJSC_SC_SC_EEENS5_IJSV_SV_SV_EEEEENS5_IJNS4_10UnderscoreES1E_S1E_EEEEENS5_IJNS4_18SM100_TMA_2SM_LOADES1H_EEENS5_IJNS4_14ComposedLayoutINS4_7SwizzleILi3ELi4ELi3EEENS4_18smem_ptr_flag_bitsILi4EEENSM_INS5_IJNSA_ILi8EEESF_EEENS5_IJSF_SC_EEEEEEENSM_INS5_IJNS5_IJNS5_IJSO_SC_EEENS5_IJSN_NSA_ILi2EEEEEEEEESC_NS5_IJS1U_S1U_EEEEEENS5_IJNS5_IJNS5_IJST_SX_EEESW_EEESV_NS5_IJS1U_SX_EEEEEEEEEEEvNS4_8identityENS5_IJNS4_28SM100_TMA_2SM_LOAD_MULTICASTES26_EEES24_vS25_EENS_8epilogue10collective18CollectiveEpilogueINS29_23Sm100TmaWarpSpecializedILi4ELi2ELi32ELb1ELb0EEEJNS5_IJSG_SG_SF_EEENS5_IJNSM_ISG_SC_EENSM_ISN_SC_EEEEENS_10bfloat16_tESL_S2I_SL_NS29_6fusion15FusionCallbacksIS2D_NS2J_17LinearCombinationIS2I_fS2I_fLNS_15FloatRoundStyleE2EEES2E_S2H_JEEENS4_5SM1004TMEM4LOAD26SM100_TMEM_LOAD_32dp32b32xENS4_13SM90_TMA_LOADENS1J_INS1K_ILi2ELi4ELi3EEENS1M_ILi16EEENSM_INS5_IJS1O_SN_EEENS5_IJSN_SC_EEEEEEENS4_39AutoVectorizingCopyWithAssumedAlignmentILi128EEENS4_14SM90_TMA_STOREES2Z_S31_S31_EEEvvEEEEvNT_6ParamsE,@"STO_CUDA_ENTRY STV_DEFAULT"
_ZN7cutlass13device_kernelINS_4gemm6kernel13GemmUniversalIN4cute5tupleIJiiiiEEENS1_10collective13CollectiveMmaINS1_46MainloopSm100TmaUmmaWarpSpecializedBlockScaledILi7ELi2ELi2ENS5_IJNS4_1CILi4EEENSA_ILi1EEESC_EEEEENS5_IJNSA_ILi256EEENSA_ILi128EEESF_EEENS5_IJNS_12float_e2m1_tENS_13float_ue8m0_tEEEENS5_IJNS5_IJlSC_lEEENS4_6LayoutINS5_IJNS5_IJNS5_IJNSA_ILi32EEESB_EEEiEEESP_NS5_IJSC_iEEEEEENS5_IJNS5_IJNS5_IJNSA_ILi16EEESB_EEEiEEENS5_IJNS5_IJNSA_ILi0EEESC_EEENSA_ILi512EEEEEENS5_IJSV_iEEEEEEEEEEESK_S12_NS4_8TiledMMAINS4_8MMA_AtomIJNS4_23SM100_MMA_MXF4_2x1SM_SSISI_SI_fSJ_Li256ELi128ELi32ELNS4_4UMMA5MajorE0ELS17_0ELNS16_7ScaleInE0ELS18_0EEEEEENSM_INS5_IJSC_SC_SC_EEENS5_IJSV_SV_SV_EEEEENS5_IJNS4_10UnderscoreES1E_S1E_EEEEENS5_IJNS4_18SM100_TMA_2SM_LOADES1H_EEENS5_IJNS4_14ComposedLayoutINS4_7SwizzleILi3ELi4ELi3EEENS4_18smem_ptr_flag_bitsILi4EEENSM_INS5_IJNSA_ILi8EEESF_EEENS5_IJSF_SC_EEEEEEENSM_INS5_IJNS5_IJNS5_IJSO_SC_EEENS5_IJSN_NSA_ILi2EEEEEEEEESC_NS5_IJS1U_S1U_EEEEEENS5_IJNS5_IJNS5_IJST_SX_EEESW_EEESV_NS5_IJS1U_SX_EEEEEEEEEEEvNS4_8identityENS5_IJNS4_28SM100_TMA_2SM_LOAD_MULTICASTES26_EEES24_vS25_EENS_8epilogue10collective18CollectiveEpilogueINS29_23Sm100TmaWarpSpecializedILi4ELi2ELi32ELb1ELb0EEEJNS5_IJSG_SG_SF_EEENS5_IJNSM_ISG_SC_EENSM_ISN_SC_EEEEENS_10bfloat16_tESL_S2I_SL_NS29_6fusion15FusionCallbacksIS2D_NS2J_17LinearCombinationIS2I_fS2I_fLNS_15FloatRoundStyleE2EEES2E_S2H_JEEENS4_5SM1004TMEM4LOAD26SM100_TMEM_LOAD_32dp32b32xENS4_13SM90_TMA_LOADENS1J_INS1K_ILi2ELi4ELi3EEENS1M_ILi16EEENSM_INS5_IJS1O_SN_EEENS5_IJSN_SC_EEEEEEENS4_39AutoVectorizingCopyWithAssumedAlignmentILi128EEENS4_14SM90_TMA_STOREES2Z_S31_S31_EEEvvEEEEvNT_6ParamsE:
[----:B------:R-:W1:Y:S01]  /*0000*/  LDC R1, c[0x0][0x37c] ;  /* 0x0000df00ff017b82 */ /* 0x000e620000000800 */
[----:B------:R-:W2:Y:S01]  /*0010*/  S2R R94, SR_TID.X ;  /* 0x00000000005e7919 */ /* 0x000ea20000002100 */
[----:B------:R-:W3:Y:S06]  /*0020*/  LDCU.64 UR12, c[0x0][0xc90] ;  /* 0x00019200ff0c77ac */ /* 0x000eec0008000a00 */
[----:B------:R-:W4:Y:S01]  /*0030*/  S2UR UR54, SR_CgaCtaId ;  /* 0x00000000003679c3 */ /* 0x000f220000008800 */
[----:B------:R-:W-:Y:S02]  /*0040*/  PRMT R80, RZ, 0x7610, R80 ;  /* 0x00007610ff507816 */ /* 0x000fe40000000050 */
[----:B------:R-:W-:Y:S01]  /*0050*/  ELECT P1, URZ, PT ;  /* 0x0000000000ff782f */ /* 0x000fe20003820000 */
[----:B---3--:R-:W-:-:S04]  /*0060*/  UISETP.NE.U32.AND UP0, UPT, UR12, URZ, UPT ;  /* 0x000000ff0c00728c */ /* 0x008fc8000bf05070 */
[----:B------:R-:W-:Y:S02]  /*0070*/  UISETP.NE.AND.EX UP0, UPT, UR13, URZ, UPT, UP0 ;  /* 0x000000ff0d00728c */ /* 0x000fe4000bf05300 */
[----:B----4-:R-:W-:Y:S02]  /*0080*/  ULOP3.LUT UR64, UR54, 0x1, URZ, 0xc0, !UPT ;  /* 0x0000000136407892 */ /* 0x010fe4000f8ec0ff */
[----:B------:R-:W-:Y:S01]  /*0090*/  ULOP3.LUT UR65, UR54, 0x1, URZ, 0x3c, !UPT ;  /* 0x0000000136417892 */ /* 0x000fe2000f8e3cff */
[----:B--2---:R-:W-:-:S05]  /*00a0*/  SHF.R.U32.HI R81, RZ, 0x5, R94 ;  /* 0x00000005ff517819 */ /* 0x004fca000001165e */
[----:B------:R-:W2:Y:S02]  /*00b0*/  SHFL.IDX PT, R0, R81, RZ, 0x1f ;  /* 0x00001fff51007589 */ /* 0x000ea400000e0000 */
[----:B--2---:R-:W-:Y:S01]  /*00c0*/  R2UR UR20, R0 ;  /* 0x00000000001472ca */ /* 0x004fe200000e0000 */
[----:B-1----:R-:W-:-:S14]  /*00d0*/  BRA.U UP0, `(.L_x_0) ;  /* 0x0000000100307547 */ /* 0x002fdc000b800000 */
[----:B------:R-:W1:Y:S02]  /*00e0*/  LDCU.64 UR4, c[0x0][0xc88] ;  /* 0x00019100ff0477ac */ /* 0x000e640008000a00 */
[----:B-1----:R-:W-:-:S04]  /*00f0*/  UISETP.NE.U32.AND UP0, UPT, UR4, URZ, UPT ;  /* 0x000000ff0400728c */ /* 0x002fc8000bf05070 */
[----:B------:R-:W-:-:S09]  /*0100*/  UISETP.NE.AND.EX UP0, UPT, UR5, URZ, UPT, UP0 ;  /* 0x000000ff0500728c */ /* 0x000fd2000bf05300 */
[----:B------:R-:W-:Y:S05]  /*0110*/  BRA.U !UP0, `(.L_x_1) ;  /* 0x0000000108147547 */ /* 0x000fea000b800000 */
[----:B------:R-:W1:Y:S01]  /*0120*/  LDC.64 R2, c[0x0][0xc88] ;  /* 0x00032200ff027b82 */ /* 0x000e620000000a00 */
[----:B------:R-:W1:Y:S02]  /*0130*/  LDCU.64 UR4, c[0x0][0x358] ;  /* 0x00006b00ff0477ac */ /* 0x000e640008000a00 */
[----:B-1----:R1:W5:Y:S01]  /*0140*/  LDG.E R41, desc[UR4][R2.64] ;  /* 0x0000000402297981 */ /* 0x002362000c1e1900 */
[----:B------:R-:W-:Y:S01]  /*0150*/  HFMA2 R80, -RZ, RZ, 0, 5.9604644775390625e-08 ;  /* 0x00000001ff507431 */ /* 0x000fe200000001ff */
[----:B------:R-:W-:Y:S05]  /*0160*/  BRA `(.L_x_0) ;  /* 0x00000000000c7947 */ /* 0x000fea0003800000 */
.L_x_1:
[----:B------:R-:W1:Y:S01]  /*0170*/  LDCU UR4, c[0x0][0xc80] ;  /* 0x00019000ff0477ac */ /* 0x000e620008000800 */
[----:B------:R-:W-:Y:S01]  /*0180*/  HFMA2 R80, -RZ, RZ, 0, 5.9604644775390625e-08 ;  /* 0x00000001ff507431 */ /* 0x000fe200000001ff */
[----:B-1----:R-:W-:-:S07]  /*0190*/  MOV R41, UR4 ;  /* 0x0000000400297c02 */ /* 0x002fce0008000f00 */
.L_x_0:
[----:B------:R-:W2:Y:S02]  /*01a0*/  LDCU.64 UR4, c[0x0][0xcb0] ;  /* 0x00019600ff0477ac */ /* 0x000ea40008000a00 */
[----:B--2---:R-:W-:-:S04]  /*01b0*/  UISETP.NE.U32.AND UP0, UPT, UR4, URZ, UPT ;  /* 0x000000ff0400728c */ /* 0x004fc8000bf05070 */
[----:B------:R-:W-:-:S09]  /*01c0*/  UISETP.NE.AND.EX UP0, UPT, UR5, URZ, UPT, UP0 ;  /* 0x000000ff0500728c */ /* 0x000fd2000bf05300 */
[----:B------:R-:W-:Y:S05]  /*01d0*/  BRA.U UP0, `(.L_x_2) ;  /* 0x0000000100287547 */ /* 0x000fea000b800000 */
[----:B------:R-:W2:Y:S02]  /*01e0*/  LDCU.64 UR4, c[0x0][0xca8] ;  /* 0x00019500ff0477ac */ /* 0x000ea40008000a00 */
[----:B--2---:R-:W-:-:S04]  /*01f0*/  UISETP.NE.U32.AND UP0, UPT, UR4, URZ, UPT ;  /* 0x000000ff0400728c */ /* 0x004fc8000bf05070 */
[----:B------:R-:W-:-:S09]  /*0200*/  UISETP.NE.AND.EX UP0, UPT, UR5, URZ, UPT, UP0 ;  /* 0x000000ff0500728c */ /* 0x000fd2000bf05300 */
[----:B------:R-:W-:Y:S05]  /*0210*/  BRA.U !UP0, `(.L_x_3) ;  /* 0x0000000108107547 */ /* 0x000fea000b800000 */
[----:B------:R-:W2:Y:S01]  /*0220*/  LDC.64 R38, c[0x0][0xca8] ;  /* 0x00032a00ff267b82 */ /* 0x000ea20000000a00 */
[----:B------:R-:W2:Y:S02]  /*0230*/  LDCU.64 UR4, c[0x0][0x358] ;  /* 0x00006b00ff0477ac */ /* 0x000ea40008000a00 */
[----:B--2---:R2:W5:Y:S01]  /*0240*/  LDG.E R38, desc[UR4][R38.64] ;  /* 0x0000000426267981 */ /* 0x004562000c1e1900 */
[----:B------:R-:W-:Y:S05]  /*0250*/  BRA `(.L_x_2) ;  /* 0x0000000000087947 */ /* 0x000fea0003800000 */
.L_x_3:
[----:B------:R-:W2:Y:S02]  /*0260*/  LDCU UR4, c[0x0][0xca0] ;  /* 0x00019400ff0477ac */ /* 0x000ea40008000800 */
[----:B--2---:R-:W-:Y:S02]  /*0270*/  MOV R38, UR4 ;  /* 0x0000000400267c02 */ /* 0x004fe40008000f00 */
.L_x_2:
[----:B------:R-:W-:Y:S01]  /*0280*/  IMAD.U32 R0, RZ, RZ, UR20 ;  /* 0x00000014ff007e24 */ /* 0x000fe2000f8e00ff */
[----:B------:R-:W-:Y:S04]  /*0290*/  BSSY.RECONVERGENT B0, `(.L_x_4) ;  /* 0x0000012000007945 */ /* 0x000fe80003800200 */
[C---:B------:R-:W-:Y:S02]  /*02a0*/  ISETP.NE.OR P2, PT, R0.reuse, 0x1, !P1 ;  /* 0x000000010000780c */ /* 0x040fe40004f45670 */
[----:B------:R-:W-:-:S11]  /*02b0*/  ISETP.NE.OR P0, PT, R0, 0x3, !P1 ;  /* 0x000000030000780c */ /* 0x000fd60004f05670 */
[----:B------:R-:W-:Y:S05]  /*02c0*/  @P2 BRA `(.L_x_5) ;  /* 0x0000000000382947 */ /* 0x000fea0003800000 */
[----:B------:R-:W3:Y:S02]  /*02d0*/  LDCU.64 UR4, c[0x0][0x348] ;  /* 0x00006900ff0477ac */ /* 0x000ee40008000a00 */
[----:B---3--:R-:W-:Y:S02]  /*02e0*/  UIADD3 UR10, UP3, UPT, UR4, 0x80, URZ ;  /* 0x00000080040a7890 */ /* 0x008fe4000ff7e0ff */
[----:B------:R-:W-:Y:S02]  /*02f0*/  UIADD3 UR8, UP2, UPT, UR4, 0x180, URZ ;  /* 0x0000018004087890 */ /* 0x000fe4000ff5e0ff */
[----:B------:R-:W-:Y:S02]  /*0300*/  UIADD3 UR6, UP1, UPT, UR4, 0x280, URZ ;  /* 0x0000028004067890 */ /* 0x000fe4000ff3e0ff */
[----:B------:R-:W-:Y:S02]  /*0310*/  UIADD3 UR4, UP0, UPT, UR4, 0x380, URZ ;  /* 0x0000038004047890 */ /* 0x000fe4000ff1e0ff */
[----:B------:R-:W-:-:S02]  /*0320*/  UIADD3.X UR11, UPT, UPT, URZ, UR5, URZ, UP3, !UPT ;  /* 0x00000005ff0b7290 */ /* 0x000fc40009ffe4ff */
[----:B------:R-:W-:Y:S02]  /*0330*/  UIADD3.X UR9, UPT, UPT, URZ, UR5, URZ, UP2, !UPT ;  /* 0x00000005ff097290 */ /* 0x000fe400097fe4ff */
[----:B------:R-:W-:Y:S02]  /*0340*/  UIADD3.X UR7, UPT, UPT, URZ, UR5, URZ, UP1, !UPT ;  /* 0x00000005ff077290 */ /* 0x000fe40008ffe4ff */
[----:B------:R-:W-:-:S03]  /*0350*/  UIADD3.X UR5, UPT, UPT, URZ, UR5, URZ, UP0, !UPT ;  /* 0x00000005ff057290 */ /* 0x000fc600087fe4ff */
[----:B------:R3:W-:Y:S02]  /*0360*/  UTMACCTL.PF [UR10] ;  /* 0x000000000a0079b9 */ /* 0x0007e40008040000 */
[----:B------:R3:W-:Y:S02]  /*0370*/  UTMACCTL.PF [UR8] ;  /* 0x00000000080079b9 */ /* 0x0007e40008040000 */
[----:B------:R3:W-:Y:S02]  /*0380*/  UTMACCTL.PF [UR6] ;  /* 0x00000000060079b9 */ /* 0x0007e40008040000 */
[----:B------:R3:W-:Y:S02]  /*0390*/  UTMACCTL.PF [UR4] ;  /* 0x00000000040079b9 */ /* 0x0007e40008040000 */
[----:B---3--:R-:W-:Y:S01]  /*03a0*/  NOP ;  /* 0x0000000000007918 */ /* 0x008fe20000000000 */
.L_x_5:
[----:B------:R-:W-:Y:S05]  /*03b0*/  BSYNC.RECONVERGENT B0 ;  /* 0x0000000000007941 */ /* 0x000fea0003800200 */
.L_x_4:
[----:B------:R-:W-:Y:S04]  /*03c0*/  BSSY.RECONVERGENT B0, `(.L_x_6) ;  /* 0x000000a000007945 */ /* 0x000fe80003800200 */
[----:B------:R-:W-:Y:S05]  /*03d0*/  @P0 BRA `(.L_x_7) ;  /* 0x0000000000200947 */ /* 0x000fea0003800000 */
[----:B------:R-:W3:Y:S02]  /*03e0*/  LDCU.64 UR4, c[0x0][0x348] ;  /* 0x00006900ff0477ac */ /* 0x000ee40008000a00 */
[----:B---3--:R-:W-:Y:S02]  /*03f0*/  UIADD3 UR6, UP1, UPT, UR4, 0x980, URZ ;  /* 0x0000098004067890 */ /* 0x008fe4000ff3e0ff */
[----:B------:R-:W-:Y:S02]  /*0400*/  UIADD3 UR4, UP0, UPT, UR4, 0xa80, URZ ;  /* 0x00000a8004047890 */ /* 0x000fe4000ff1e0ff */
[----:B------:R-:W-:Y:S02]  /*0410*/  UIADD3.X UR7, UPT, UPT, URZ, UR5, URZ, UP1, !UPT ;  /* 0x00000005ff077290 */ /* 0x000fe40008ffe4ff */
[----:B------:R-:W-:-:S07]  /*0420*/  UIADD3.X UR5, UPT, UPT, URZ, UR5, URZ, UP0, !UPT ;  /* 0x00000005ff057290 */ /* 0x000fce00087fe4ff */
[----:B------:R3:W-:Y:S02]  /*0430*/  UTMACCTL.PF [UR6] ;  /* 0x00000000060079b9 */ /* 0x0007e40008040000 */
[----:B------:R3:W-:Y:S02]  /*0440*/  UTMACCTL.PF [UR4] ;  /* 0x00000000040079b9 */ /* 0x0007e40008040000 */
[----:B---3--:R-:W-:Y:S01]  /*0450*/  NOP ;  /* 0x0000000000007918 */ /* 0x008fe20000000000 */
.L_x_7:
[----:B------:R-:W-:Y:S05]  /*0460*/  BSYNC.RECONVERGENT B0 ;  /* 0x0000000000007941 */ /* 0x000fea0003800200 */
.L_x_6:
[----:B------:R-:W3:Y:S01]  /*0470*/  LDCU.64 UR4, c[0x0][0xc88] ;  /* 0x00019100ff0477ac */ /* 0x000ee20008000a00 */
[----:B------:R-:W-:Y:S02]  /*0480*/  UISETP.EQ.U32.AND UP2, UPT, UR12, URZ, UPT ;  /* 0x000000ff0c00728c */ /* 0x000fe4000bf42070 */
[----:B------:R-:W-:Y:S02]  /*0490*/  UPLOP3.LUT UP4, UPT, UPT, UPT, UPT, 0x80, 0x8 ;  /* 0x000000000008789c */ /* 0x000fe40003f8f070 */
[----:B---3--:R-:W-:-:S04]  /*04a0*/  UISETP.NE.U32.AND UP0, UPT, UR4, URZ, UPT ;  /* 0x000000ff0400728c */ /* 0x008fc8000bf05070 */
[----:B------:R-:W-:-:S04]  /*04b0*/  UISETP.NE.AND.EX UP1, UPT, UR5, URZ, UPT, UP0 ;  /* 0x000000ff0500728c */ /* 0x000fc8000bf25300 */
[----:B------:R-:W-:-:S04]  /*04c0*/  UISETP.EQ.OR.EX UP3, UPT, UR13, URZ, !UP1, UP2 ;  /* 0x000000ff0d00728c */ /* 0x000fc8000cf62720 */
[----:B------:R-:W-:-:S06]  /*04d0*/  UP2UR UR4, UPR, URZ, 0x8 ;  /* 0x00000008ff047883 */ /* 0x000fcc0008000000 */
[----:B------:R-:W-:Y:S01]  /*04e0*/  MOV R83, UR4 ;  /* 0x0000000400537c02 */ /* 0x000fe20008000f00 */
[----:B------:R-:W-:Y:S06]  /*04f0*/  BRA.U !UP3, `(.L_x_8) ;  /* 0x000000010b207547 */ /* 0x000fec000b800000 */
[----:B------:R-:W-:Y:S01]  /*0500*/  UISETP.NE.U32.AND UP2, UPT, UR12, URZ, UPT ;  /* 0x000000ff0c00728c */ /* 0x000fe2000bf45070 */
[----:B-----5:R-:W-:Y:S01]  /*0510*/  FSETP.NEU.AND P0, PT, R41, RZ, PT ;  /* 0x000000ff2900720b */ /* 0x020fe20003f0d000 */
[----:B------:R-:W-:Y:S02]  /*0520*/  USEL UR4, URZ, 0xffffffff, UP1 ;  /* 0xffffffffff047887 */ /* 0x000fe40008800000 */
[----:B------:R-:W-:-:S10]  /*0530*/  UISETP.NE.AND.EX UP2, UPT, UR13, URZ, UPT, UP2 ;  /* 0x000000ff0d00728c */ /* 0x000fd4000bf45320 */
[----:B------:R-:W-:Y:S01]  /*0540*/  VOTEU.ANY UP0, P0 ;  /* 0x0000000000ff7886 */ /* 0x000fe20000000100 */
[----:B------:R-:W-:-:S04]  /*0550*/  @!UP2 USEL UR4, URZ, 0xffffffff, UP0 ;  /* 0xffffffffff04a887 */ /* 0x000fc80008000000 */
[----:B------:R-:W-:-:S04]  /*0560*/  ULOP3.LUT UR4, UR4, 0x1, URZ, 0xc0, !UPT ;  /* 0x0000000104047892 */ /* 0x000fc8000f8ec0ff */
[----:B------:R-:W-:-:S11]  /*0570*/  UISETP.NE.U32.AND UP4, UPT, UR4, 0x1, UPT ;  /* 0x000000010400788c */ /* 0x000fd6000bf85070 */
.L_x_8:
[----:B------:R-:W3:Y:S01]  /*0580*/  SHFL.IDX PT, R0, R81, RZ, 0x1f ;  /* 0x00001fff51007589 */ /* 0x000ee200000e0000 */
[----:B------:R-:W-:-:S04]  /*0590*/  UISETP.NE.AND UP0, UPT, UR20, 0x2, UPT ;  /* 0x000000021400788c */ /* 0x000fc8000bf05270 */
[----:B------:R-:W-:Y:S02]  /*05a0*/  UISETP.EQ.AND UP2, UPT, UR64, URZ, !UP0 ;  /* 0x000000ff4000728c */ /* 0x000fe4000c742270 */
[----:B------:R-:W-:-:S04]  /*05b0*/  USEL UR48, URZ, 0x1, UP0 ;  /* 0x00000001ff307887 */ /* 0x000fc80008000000 */
[----:B------:R-:W-:Y:S02]  /*05c0*/  PLOP3.LUT P4, PT, P1, PT, UP2, 0x80, 0x8 ;  /* 0x000000000008781c */ /* 0x000fe40000f8f028 */
[----:B---3--:R-:W-:-:S13]  /*05d0*/  ISETP.NE.AND P0, PT, R0, RZ, PT ;  /* 0x000000ff0000720c */ /* 0x008fda0003f05270 */
[----:B------:R-:W-:Y:S05]  /*05e0*/  @P0 BRA `(.L_x_9) ;  /* 0x00000000006c0947 */ /* 0x000fea0003800000 */
[----:B------:R-:W-:Y:S01]  /*05f0*/  UMOV UR4, 0x400 ;  /* 0x0000040000047882 */ /* 0x000fe20000000000 */
[----:B------:R-:W-:Y:S01]  /*0600*/  UMOV UR8, 0x1 ;  /* 0x0000000100087882 */ /* 0x000fe20000000000 */
[----:B------:R-:W-:Y:S01]  /*0610*/  UMOV UR6, 0x2 ;  /* 0x0000000200067882 */ /* 0x000fe20000000000 */
[----:B------:R-:W-:Y:S02]  /*0620*/  ULEA UR4, UR54, UR4, 0x18 ;  /* 0x0000000436047291 */ /* 0x000fe4000f8ec0ff */
[----:B------:R-:W-:-:S04]  /*0630*/  UIADD3 UR8, UPT, UPT, -UR8, 0x100000, URZ ;  /* 0x0010000008087890 */ /* 0x000fc8000fffe1ff */
[----:B------:R-:W-:Y:S02]  /*0640*/  USHF.L.U32 UR9, UR8, 0xb, URZ ;  /* 0x0000000b08097899 */ /* 0x000fe400080006ff */
[----:B------:R-:W-:Y:S02]  /*0650*/  USHF.L.U32 UR8, UR8, 0x1, URZ ;  /* 0x0000000108087899 */ /* 0x000fe400080006ff */
[----:B------:R-:W-:-:S04]  /*0660*/  UIADD3 UR6, UPT, UPT, -UR6, 0x100000, URZ ;  /* 0x0010000006067890 */ /* 0x000fc8000fffe1ff */
[----:B------:R-:W-:Y:S02]  /*0670*/  USHF.L.U32 UR7, UR6, 0xb, URZ ;  /* 0x0000000b06077899 */ /* 0x000fe400080006ff */
[----:B------:R-:W-:Y:S01]  /*0680*/  USHF.L.U32 UR6, UR6, 0x1, URZ ;  /* 0x0000000106067899 */ /* 0x000fe200080006ff */
[----:B------:R-:W-:Y:S01]  /*0690*/  ELECT P0, URZ, PT ;  /* 0x0000000000ff782f */ /* 0x000fe20003800000 */
[----:B------:R-:W3:Y:S02]  /*06a0*/  FENCE.VIEW.ASYNC.S ;  /* 0x00000000000073c6 */ /* 0x000ee40000000000 */
[----:B---3--:R3:W4:Y:S08]  /*06b0*/  SYNCS.EXCH.64 URZ, [UR4], UR8 ;  /* 0x0000000804ff75b2 */ /* 0x0087300008000100 */
[----:B------:R3:W1:Y:S01]  /*06c0*/  SYNCS.EXCH.64 URZ, [UR4+0x38], UR6 ;  /* 0x0000380604ff75b2 */ /* 0x0006620008000100 */
        /* <DEDUP_REMOVED lines=12> */
[----:B------:R-:W-:Y:S01]  /*0790*/  NOP ;  /* 0x0000000000007918 */ /* 0x000fe20000000000 */
.L_x_9:
[----:B------:R-:W2:Y:S01]  /*07a0*/  SHFL.IDX PT, R0, R81, RZ, 0x1f ;  /* 0x00001fff51007589 */ /* 0x000ea200000e0000 */
[----:B------:R-:W-:Y:S01]  /*07b0*/  NOP ;  /* 0x0000000000007918 */ /* 0x000fe20000000000 */
[----:B--2---:R-:W-:-:S13]  /*07c0*/  ISETP.NE.AND P0, PT, R0, 0x1, PT ;  /* 0x000000010000780c */ /* 0x004fda0003f05270 */
[----:B------:R-:W-:Y:S05]  /*07d0*/  @P0 BRA `(.L_x_10) ;  /* 0x0000000000540947 */ /* 0x000fea0003800000 */
[----:B---3--:R-:W-:Y:S01]  /*07e0*/  UMOV UR4, 0x400 ;  /* 0x0000040000047882 */ /* 0x008fe20000000000 */
        /* <DEDUP_REMOVED lines=10> */
[----:B------:R-:W2:Y:S02]  /*0890*/  FENCE.VIEW.ASYNC.S ;  /* 0x00000000000073c6 */ /* 0x000ea40000000000 */
[----:B--2---:R2:W3:Y:S08]  /*08a0*/  SYNCS.EXCH.64 URZ, [UR4+0x70], UR8 ;  /* 0x0000700804ff75b2 */ /* 0x0044f00008000100 */
        /* <DEDUP_REMOVED lines=8> */
.L_x_10:
[----:B------:R-:W4:Y:S01]  /*0930*/  SHFL.IDX PT, R0, R81, RZ, 0x1f ;  /* 0x00001fff51007589 */ /* 0x000f2200000e0000 */
[----:B------:R-:W-:Y:S01]  /*0940*/  NOP ;  /* 0x0000000000007918 */ /* 0x000fe20000000000 */
[----:B----4-:R-:W-:-:S13]  /*0950*/  ISETP.NE.AND P0, PT, R0, 0x3, PT ;  /* 0x000000030000780c */ /* 0x010fda0003f05270 */
[----:B------:R-:W-:Y:S05]  /*0960*/  @P0 BRA `(.L_x_11) ;  /* 0x00000000002c0947 */ /* 0x000fea0003800000 */
[----:B--23--:R-:W-:Y:S01]  /*0970*/  UMOV UR6, 0x400 ;  /* 0x0000040000067882 */ /* 0x00cfe20000000000 */
[----:B------:R-:W-:Y:S01]  /*0980*/  UMOV UR4, 0x20 ;  /* 0x0000002000047882 */ /* 0x000fe20000000000 */
[----:B------:R-:W-:Y:S02]  /*0990*/  ULEA UR6, UR54, UR6, 0x18 ;  /* 0x0000000636067291 */ /* 0x000fe4000f8ec0ff */
[----:B------:R-:W-:-:S04]  /*09a0*/  UIADD3 UR4, UPT, UPT, -UR4, 0x100000, URZ ;  /* 0x0010000004047890 */ /* 0x000fc8000fffe1ff */
[----:B------:R-:W-:Y:S02]  /*09b0*/  USHF.L.U32 UR5, UR4, 0xb, URZ ;  /* 0x0000000b04057899 */ /* 0x000fe400080006ff */
[----:B------:R-:W-:Y:S01]  /*09c0*/  USHF.L.U32 UR4, UR4, 0x1, URZ ;  /* 0x0000000104047899 */ /* 0x000fe200080006ff */
[----:B------:R-:W-:Y:S01]  /*09d0*/  ELECT P0, URZ, PT ;  /* 0x0000000000ff782f */ /* 0x000fe20003800000 */
[----:B------:R-:W2:Y:S10]  /*09e0*/  FENCE.VIEW.ASYNC.S ;  /* 0x00000000000073c6 */ /* 0x000eb40000000000 */
[----:B--2---:R4:W2:Y:S01]  /*09f0*/  SYNCS.EXCH.64 URZ, [UR6+0xb0], UR4 ;  /* 0x0000b00406ff75b2 */ /* 0x0048a20008000100 */
[----:B------:R4:W3:Y:S02]  /*0a00*/  SYNCS.EXCH.64 URZ, [UR6+0xb8], UR4 ;  /* 0x0000b80406ff75b2 */ /* 0x0008e40008000100 */
[----:B----4-:R-:W-:Y:S01]  /*0a10*/  NOP ;  /* 0x0000000000007918 */ /* 0x010fe20000000000 */
.L_x_11:
[----:B------:R-:W4:Y:S01]  /*0a20*/  SHFL.IDX PT, R0, R81, RZ, 0x1f ;  /* 0x00001fff51007589 */ /* 0x000f2200000e0000 */
[----:B------:R-:W-:Y:S01]  /*0a30*/  NOP ;  /* 0x0000000000007918 */ /* 0x000fe20000000000 */
[----:B----4-:R-:W-:-:S13]  /*0a40*/  ISETP.NE.AND P0, PT, R0, 0x4, PT ;  /* 0x000000040000780c */ /* 0x010fda0003f05270 */
[----:B------:R-:W-:Y:S05]  /*0a50*/  @P0 BRA `(.L_x_12) ;  /* 0x0000000000480947 */ /* 0x000fea0003800000 */
[----:B--23--:R-:W-:Y:S01]  /*0a60*/  UMOV UR4, 0x3a0 ;  /* 0x000003a000047882 */ /* 0x00cfe20000000000 */
[----:B------:R-:W-:Y:S01]  /*0a70*/  UMOV UR6, 0x400 ;  /* 0x0000040000067882 */ /* 0x000fe20000000000 */
[----:B------:R-:W-:Y:S01]  /*0a80*/  USEL UR4, UR4, 0x320, UP4 ;  /* 0x0000032004047887 */ /* 0x000fe2000a000000 */
        /* <DEDUP_REMOVED lines=10> */
[----:B--2---:R4:W2:Y:S08]  /*0b30*/  SYNCS.EXCH.64 URZ, [UR6+0xc0], UR8 ;  /* 0x0000c00806ff75b2 */ /* 0x0048b00008000100 */
[----:B------:R4:W3:Y:S01]  /*0b40*/  SYNCS.EXCH.64 URZ, [UR6+0xd0], UR4 ;  /* 0x0000d00406ff75b2 */ /* 0x0008e20008000100 */
[----:B------:R4:W1:Y:S01]  /*0b50*/  SYNCS.EXCH.64 URZ, [UR6+0xc8], UR8 ;  /* 0x0000c80806ff75b2 */ /* 0x0008620008000100 */
[----:B------:R4:W1:Y:S02]  /*0b60*/  SYNCS.EXCH.64 URZ, [UR6+0xd8], UR4 ;  /* 0x0000d80406ff75b2 */ /* 0x0008640008000100 */
[----:B----4-:R-:W-:Y:S01]  /*0b70*/  NOP ;  /* 0x0000000000007918 */ /* 0x010fe20000000000 */
.L_x_12:
[----:B------:R-:W4:Y:S01]  /*0b80*/  SHFL.IDX PT, R0, R81, RZ, 0x1f ;  /* 0x00001fff51007589 */ /* 0x000f2200000e0000 */
[----:B------:R-:W-:Y:S01]  /*0b90*/  NOP ;  /* 0x0000000000007918 */ /* 0x000fe20000000000 */
[----:B----4-:R-:W-:-:S13]  /*0ba0*/  ISETP.NE.AND P0, PT, R0, 0x5, PT ;  /* 0x000000050000780c */ /* 0x010fda0003f05270 */
[----:B------:R-:W-:Y:S05]  /*0bb0*/  @P0 BRA `(.L_x_13) ;  /* 0x0000000000440947 */ /* 0x000fea0003800000 */
[----:B--23--:R-:W-:Y:S01]  /*0bc0*/  UMOV UR4, 0x400 ;  /* 0x0000040000047882 */ /* 0x00cfe20000000000 */
        /* <DEDUP_REMOVED lines=16> */
.L_x_13:
[----:B------:R-:W4:Y:S01]  /*0cd0*/  SHFL.IDX PT, R0, R81, RZ, 0x1f ;  /* 0x00001fff51007589 */ /* 0x000f2200000e0000 */
[----:B------:R-:W-:Y:S01]  /*0ce0*/  ISETP.NE.OR P1, PT, RZ, UR20, !P1 ;  /* 0x00000014ff007c0c */ /* 0x000fe2000cf25670 */
        /* <DEDUP_REMOVED lines=12> */
[----:B------:R4:W3:Y:S01]  /*0db0*/  SYNCS.EXCH.64 URZ, [UR4+0x110], UR6 ;  /* 0x0001100604ff75b2 */ /* 0x0008e20008000100 */
[----:B------:R4:W1:Y:S01]  /*0dc0*/  SYNCS.EXCH.64 URZ, [UR4+0x108], UR6 ;  /* 0x0001080604ff75b2 */ /* 0x0008620008000100 */
[----:B------:R4:W1:Y:S02]  /*0dd0*/  SYNCS.EXCH.64 URZ, [UR4+0x118], UR6 ;  /* 0x0001180604ff75b2 */ /* 0x0008640008000100 */
[----:B----4-:R-:W-:Y:S01]  /*0de0*/  NOP ;  /* 0x0000000000007918 */ /* 0x010fe20000000000 */
.L_x_14:
[----:B------:R-:W-:Y:S01]  /*0df0*/  VOTEU.ALL UP0, P1 ;  /* 0x0000000000ff7886 */ /* 0x000fe20000800000 */
[----:B--23--:R-:W-:Y:S01]  /*0e00*/  UMOV UR4, 0x20 ;  /* 0x0000002000047882 */ /* 0x00cfe20000000000 */
[----:B------:R-:W2:Y:S01]  /*0e10*/  LDCU UR7, c[0x0][0x36c] ;  /* 0x00006d80ff0777ac */ /* 0x000ea20008000800 */
[----:B------:R-:W-:Y:S01]  /*0e20*/  NOP ;  /* 0x0000000000007918 */ /* 0x000fe20000000000 */
[----:B------:R-:W-:Y:S01]  /*0e30*/  LOP3.LUT R0, R94, 0x1f, RZ, 0xc0, !PT ;  /* 0x0000001f5e007812 */ /* 0x000fe200078ec0ff */
[----:B------:R-:W-:Y:S01]  /*0e40*/  @!UP0 UMOV UR6, 0x400 ;  /* 0x0000040000068882 */ /* 0x000fe20000000000 */
[----:B------:R-:W-:-:S04]  /*0e50*/  @!UP0 UIADD3 UR4, UPT, UPT, -UR4, 0x100000, URZ ;  /* 0x0010000004048890 */ /* 0x000fc8000fffe1ff */
[----:B------:R-:W-:Y:S02]  /*0e60*/  @!UP0 USHF.L.U32 UR5, UR4, 0xb, URZ ;  /* 0x0000000b04058899 */ /* 0x000fe400080006ff */
[----:B------:R-:W-:Y:S02]  /*0e70*/  @!UP0 USHF.L.U32 UR4, UR4, 0x1, URZ ;  /* 0x0000000104048899 */ /* 0x000fe400080006ff */
[----:B------:R-:W-:Y:S01]  /*0e80*/  @!UP0 ULEA UR6, UR54, UR6, 0x18 ;  /* 0x0000000636068291 */ /* 0x000fe2000f8ec0ff */
[----:B------:R-:W-:Y:S01]  /*0e90*/  VOTEU.ALL UP0, P1 ;  /* 0x0000000000ff7886 */ /* 0x000fe20000800000 */
[----:B------:R-:W-:Y:S02]  /*0ea0*/  UISETP.NE.AND UP5, UPT, UR20, URZ, UPT ;  /* 0x000000ff1400728c */ /* 0x000fe4000bfa5270 */
[----:B--2---:R-:W-:Y:S01]  /*0eb0*/  UISETP.EQ.U32.AND UP6, UPT, UR7, 0x1, UPT ;  /* 0x000000010700788c */ /* 0x004fe2000bfc2070 */
[----:B------:R-:W2:Y:S07]  /*0ec0*/  FENCE.VIEW.ASYNC.S ;  /* 0x00000000000073c6 */ /* 0x000eae0000000000 */
[----:B--2---:R2:W3:Y:S01]  /*0ed0*/  @!UP0 SYNCS.EXCH.64 URZ, [UR6+0x120], UR4 ;  /* 0x0001200406ff85b2 */ /* 0x0044e20008000100 */
[----:B------:R-:W-:Y:S05]  /*0ee0*/  BRA.U !UP6, `(.L_x_15) ;  /* 0x000000010e087547 */ /* 0x000fea000b800000 */
[----:B-1-3--:R-:W-:Y:S01]  /*0ef0*/  UCGABAR_ARV ;  /* 0x00000000000079c7 */ /* 0x00afe20008000000 */
[----:B------:R-:W-:Y:S05]  /*0f00*/  BRA `(.L_x_16) ;  /* 0x0000000000047947 */ /* 0x000fea0003800000 */
.L_x_15:
[----:B-1-3--:R-:W-:Y:S01]  /*0f10*/  NOP ;  /* 0x0000000000007918 */ /* 0x00afe20000000000 */
.L_x_16:
[----:B------:R-:W1:Y:S01]  /*0f20*/  S2UR UR62, SR_CTAID.X ;  /* 0x00000000003e79c3 */ /* 0x000e620000002500 */
[----:B------:R-:W-:-:S05]  /*0f30*/  CS2R.32 R82, SR_CgaSize ;  /* 0x0000000000527805 */ /* 0x000fca0000008a00 */
[----:B------:R-:W-:-:S05]  /*0f40*/  IMAD R82, R82, -0xa0, RZ ;  /* 0xffffff6052527824 */ /* 0x000fca00078e02ff */
[----:B--2---:R-:W-:-:S14]  /*0f50*/  R2UR UR5, R82 ;  /* 0x00000000520572ca */ /* 0x004fdc00000e0000 */
[----:B------:R-:W2:Y:S01]  /*0f60*/  LDCU UR5, c[0x0][UR5+0x2b0] ;  /* 0x00005600050577ac */ /* 0x000ea20008000800 */
[----:B------:R-:W-:-:S05]  /*0f70*/  CS2R.32 R82, SR_CgaSize ;  /* 0x0000000000527805 */ /* 0x000fca0000008a00 */
[----:B------:R-:W-:-:S05]  /*0f80*/  IMAD R82, R82, -0xa0, RZ ;  /* 0xffffff6052527824 */ /* 0x000fca00078e02ff */
[----:B------:R-:W-:-:S14]  /*0f90*/  R2UR UR4, R82 ;  /* 0x00000000520472ca */ /* 0x000fdc00000e0000 */
[----:B------:R-:W3:Y:S01]  /*0fa0*/  LDCU UR4, c[0x0][UR4+0x2b4] ;  /* 0x00005680040477ac */ /* 0x000ee20008000800 */
[----:B------:R-:W4:Y:S01]  /*0fb0*/  S2UR UR12, SR_CTAID.Y ;  /* 0x00000000000c79c3 */ /* 0x000f220000002600 */
[----:B------:R-:W-:-:S05]  /*0fc0*/  CS2R.32 R82, SR_CgaSize ;  /* 0x0000000000527805 */ /* 0x000fca0000008a00 */
[----:B------:R-:W-:-:S05]  /*0fd0*/  IMAD R82, R82, -0xa0, RZ ;  /* 0xffffff6052527824 */ /* 0x000fca00078e02ff */
[----:B------:R-:W-:-:S14]  /*0fe0*/  R2UR UR7, R82 ;  /* 0x00000000520772ca */ /* 0x000fdc00000e0000 */
[----:B------:R-:W3:Y:S01]  /*0ff0*/  LDCU UR7, c[0x0][UR7+0x2a4] ;  /* 0x00005480070777ac */ /* 0x000ee20008000800 */
[----:B------:R-:W-:-:S05]  /*1000*/  CS2R.32 R82, SR_CgaSize ;  /* 0x0000000000527805 */ /* 0x000fca0000008a00 */
[----:B------:R-:W-:-:S05]  /*1010*/  IMAD R82, R82, -0xa0, RZ ;  /* 0xffffff6052527824 */ /* 0x000fca00078e02ff */
[----:B------:R-:W-:-:S14]  /*1020*/  R2UR UR63, R82 ;  /* 0x00000000523f72ca */ /* 0x000fdc00000e0000 */
[----:B------:R-:W3:Y:S01]  /*1030*/  LDCU UR63, c[0x0][UR63+0x2a0] ;  /* 0x000054003f3f77ac */ /* 0x000ee20008000800 */
[----:B------:R-:W-:Y:S02]  /*1040*/  UISETP.GT.U32.AND UP0, UPT, UR64, 0xffff, UPT ;  /* 0x0000ffff4000788c */ /* 0x000fe4000bf04070 */
[----:B------:R-:W-:Y:S02]  /*1050*/  USHF.R.U32.HI UR60, URZ, 0x1, UR54 ;  /* 0x00000001ff3c7899 */ /* 0x000fe40008011636 */
[----:B------:R-:W-:Y:S01]  /*1060*/  USHF.L.U32 UR43, UR54, 0xb, URZ ;  /* 0x0000000b362b7899 */ /* 0x000fe200080006ff */
[----:B------:R-:W3:Y:S01]  /*1070*/  LDCU UR21, c[0x0][0xf24] ;  /* 0x0001e480ff1577ac */ /* 0x000ee20008000800 */
[----:B-1----:R-:W-:Y:S01]  /*1080*/  I2FP.F32.U32 R3, UR62 ;  /* 0x0000003e00037c45 */ /* 0x002fe20008201000 */
[----:B------:R-:W1:Y:S04]  /*1090*/  LDCU UR42, c[0x0][0xf24] ;  /* 0x0001e480ff2a77ac */ /* 0x000e680008000800 */
[----:B--2---:R-:W-:Y:S01]  /*10a0*/  FMUL R3, R3, UR5 ;  /* 0x0000000503037c20 */ /* 0x004fe20008400000 */
[----:B------:R-:W2:Y:S01]  /*10b0*/  LDCU UR24, c[0x0][0xf30] ;  /* 0x0001e600ff1877ac */ /* 0x000ea20008000800 */
[----:B----4-:R-:W-:-:S04]  /*10c0*/  I2FP.F32.U32 R2, UR12 ;  /* 0x0000000c00027c45 */ /* 0x010fc80008201000 */
[----:B------:R-:W4:Y:S01]  /*10d0*/  F2I.U32.TRUNC.NTZ R3, R3 ;  /* 0x0000000300037305 */ /* 0x000f22000020f000 */
[----:B------:R-:W-:Y:S01]  /*10e0*/  USHF.L.U32 UR46, UR54, 0x8, URZ ;  /* 0x00000008362e7899 */ /* 0x000fe200080006ff */
[----:B---3--:R-:W-:Y:S01]  /*10f0*/  FMUL R2, R2, UR4 ;  /* 0x0000000402027c20 */ /* 0x008fe20008400000 */
[----:B------:R-:W-:Y:S02]  /*1100*/  USHF.L.U32 UR22, UR54, 0x7, URZ ;  /* 0x0000000736167899 */ /* 0x000fe400080006ff */
[----:B------:R-:W-:Y:S01]  /*1110*/  USEL UR37, UR64, 0xffff, !UP0 ;  /* 0x0000ffff40257887 */ /* 0x000fe2000c000000 */
[----:B------:R-:W-:Y:S02]  /*1120*/  UMOV UR28, UR62 ;  /* 0x0000003e001c7c82 */ /* 0x000fe40008000000 */
[----:B------:R-:W3:Y:S01]  /*1130*/  F2I.U32.TRUNC.NTZ R2, R2 ;  /* 0x0000000200027305 */ /* 0x000ee2000020f000 */
[----:B----4-:R-:W-:Y:S02]  /*1140*/  R2UR UR4, R3 ;  /* 0x00000000030472ca */ /* 0x010fe400000e0000 */
[----:B------:R-:W-:-:S02]  /*1150*/  PRMT R3, RZ, 0x7610, R3 ;  /* 0x00007610ff037816 */ /* 0x000fc40000000003 */
[----:B---3--:R-:W-:Y:S02]  /*1160*/  R2UR UR6, R2 ;  /* 0x00000000020672ca */ /* 0x008fe400000e0000 */
[----:B------:R-:W-:-:S07]  /*1170*/  PRMT R2, RZ, 0x7610, R2 ;  /* 0x00007610ff027816 */ /* 0x000fce0000000002 */
[----:B------:R-:W-:-:S04]  /*1180*/  UIADD3 UR5, UPT, UPT, -UR4, URZ, URZ ;  /* 0x000000ff04057290 */ /* 0x000fc8000fffe1ff */
[----:B------:R-:W-:Y:S02]  /*1190*/  UIMAD UR63, UR63, UR5, UR62 ;  /* 0x000000053f3f72a4 */ /* 0x000fe4000f8e023e */
[----:B------:R-:W-:-:S04]  /*11a0*/  UIADD3 UR4, UPT, UPT, -UR6, URZ, URZ ;  /* 0x000000ff06047290 */ /* 0x000fc8000fffe1ff */
[----:B------:R-:W-:-:S06]  /*11b0*/  UIMAD UR4, UR7, UR4, UR12 ;  /* 0x00000004070472a4 */ /* 0x000fcc000f8e020c */
[----:B------:R-:W-:Y:S01]  /*11c0*/  IMAD.U32 R82, RZ, RZ, UR4 ;  /* 0x00000004ff527e24 */ /* 0x000fe2000f8e00ff */
[----:B-12---:R-:W-:Y:S06]  /*11d0*/  BRA.U UP5, `(.L_x_17) ;  /* 0x0000000105407547 */ /* 0x006fec000b800000 */
[----:B------:R-:W-:Y:S01]  /*11e0*/  R2UR UR4, R82 ;  /* 0x00000000520472ca */ /* 0x000fe200000e0000 */
[----:B------:R-:W-:-:S12]  /*11f0*/  ULOP3.LUT UR7, UR63, 0xfffffffe, URZ, 0xc0, !UPT ;  /* 0xfffffffe3f077892 */ /* 0x000fd8000f8ec0ff */
[----:B------:R-:W-:Y:S02]  /*1200*/  UISETP.NE.AND UP0, UPT, UR4, URZ, UPT ;  /* 0x000000ff0400728c */ /* 0x000fe4000bf05270 */
[----:B------:R-:W-:Y:S02]  /*1210*/  ULOP3.LUT UR4, UR63, 0x2, URZ, 0x3c, !UPT ;  /* 0x000000023f047892 */ /* 0x000fe4000f8e3cff */
[----:B------:R-:W-:Y:S02]  /*1220*/  UISETP.GT.U32.AND UP2, UPT, UR63, 0x1, UP0 ;  /* 0x000000013f00788c */ /* 0x000fe40008744070 */
[----:B------:R-:W-:Y:S02]  /*1230*/  UISETP.GT.U32.AND UP0, UPT, UR4, 0x1, UP0 ;  /* 0x000000010400788c */ /* 0x000fe40008704070 */
[----:B------:R-:W-:Y:S02]  /*1240*/  USEL UR5, URZ, 0x2, UP2 ;  /* 0x00000002ff057887 */ /* 0x000fe40009000000 */
[----:B------:R-:W-:-:S02]  /*1250*/  USEL UR6, URZ, 0x1, UP2 ;  /* 0x00000001ff067887 */ /* 0x000fc40009000000 */
[----:B------:R-:W-:Y:S02]  /*1260*/  USEL UR4, URZ, 0x4, UP0 ;  /* 0x00000004ff047887 */ /* 0x000fe40008000000 */
[----:B------:R-:W-:Y:S02]  /*1270*/  USEL UR8, URZ, 0x8, UP0 ;  /* 0x00000008ff087887 */ /* 0x000fe40008000000 */
[----:B------:R-:W-:-:S03]  /*1280*/  UIADD3 UR4, UPT, UPT, UR4, UR5, UR6 ;  /* 0x0000000504047290 */ /* 0x000fc6000fffe006 */
[----:B------:R-:W-:Y:S01]  /*1290*/  UMOV UR5, 0x3 ;  /* 0x0000000300057882 */ /* 0x000fe20000000000 */
[----:B------:R-:W-:Y:S02]  /*12a0*/  UIADD3 UR4, UPT, UPT, UR4, UR8, URZ ;  /* 0x0000000804047290 */ /* 0x000fe4000fffe0ff */
[----:B------:R-:W-:-:S04]  /*12b0*/  USHF.L.U32 UR5, UR5, UR7, URZ ;  /* 0x0000000705057299 */ /* 0x000fc800080006ff */
[----:B------:R-:W-:Y:S02]  /*12c0*/  MOV R3, UR4 ;  /* 0x0000000400037c02 */ /* 0x000fe40008000f00 */
[----:B------:R-:W-:-:S07]  /*12d0*/  IMAD.U32 R2, RZ, RZ, UR5 ;  /* 0x00000005ff027e24 */ /* 0x000fce000f8e00ff */
.L_x_17:
[----:B------:R-:W1:Y:S01]  /*12e0*/  S2UR UR36, SR_CTAID.Z ;  /* 0x00000000002479c3 */ /* 0x000e620000002700 */
[----:B------:R-:W-:Y:S01]  /*12f0*/  UISETP.GE.AND UP0, UPT, UR21, 0x1, UPT ;  /* 0x000000011500788c */ /* 0x000fe2000bf06270 */
[----:B------:R-:W-:-:S08]  /*1300*/  UMOV UR25, 0x5 ;  /* 0x0000000500197882 */ /* 0x000fd00000000000 */
[----:B------:R-:W-:Y:S05]  /*1310*/  BRA.U !UP0, `(.L_x_18) ;  /* 0x0000000108d07547 */ /* 0x000fea000b800000 */
[----:B------:R-:W2:Y:S01]  /*1320*/  LDCU.128 UR16, c[0x0][0xf10] ;  /* 0x0001e200ff1077ac */ /* 0x000ea20008000c00 */
[----:B------:R-:W3:Y:S01]  /*1330*/  LDCU UR6, c[0x0][0x370] ;  /* 0x00006e00ff0677ac */ /* 0x000ee20008000800 */
[----:B------:R-:W4:Y:S01]  /*1340*/  LDCU UR7, c[0x0][0x374] ;  /* 0x00006e80ff0777ac */ /* 0x000f220008000800 */
[----:B------:R-:W1:Y:S01]  /*1350*/  LDCU UR23, c[0x0][0xf0c] ;  /* 0x0001e180ff1777ac */ /* 0x000e620008000800 */
[----:B------:R-:W1:Y:S01]  /*1360*/  LDCU UR13, c[0x0][0xf20] ;  /* 0x0001e400ff0d77ac */ /* 0x000e620008000800 */
[----:B------:R-:W1:Y:S01]  /*1370*/  LDCU.64 UR8, c[0x0][0xf28] ;  /* 0x0001e500ff0877ac */ /* 0x000e620008000a00 */
[----:B--2---:R-:W-:Y:S02]  /*1380*/  UISETP.NE.AND UP3, UPT, UR18, 0x1, UPT ;  /* 0x000000011200788c */ /* 0x004fe4000bf65270 */
[----:B----4-:R-:W-:Y:S02]  /*1390*/  UIMAD.WIDE.U32 UR10, UR7, UR19, URZ ;  /* 0x00000013070a72a5 */ /* 0x010fe4000f8e00ff */
[----:B---3--:R-:W-:-:S02]  /*13a0*/  UIMAD.WIDE.U32 UR14, UR6, UR16, URZ ;  /* 0x00000010060e72a5 */ /* 0x008fc4000f8e00ff */
[----:B-1----:R-:W-:Y:S02]  /*13b0*/  UISETP.NE.AND UP0, UPT, UR23, 0x1, UPT ;  /* 0x000000011700788c */ /* 0x002fe4000bf05270 */
[----:B------:R-:W-:Y:S01]  /*13c0*/  UISETP.NE.AND UP2, UPT, UR21, 0x1, UPT ;  /* 0x000000011500788c */ /* 0x000fe2000bf45270 */
[----:B------:R-:W-:Y:S02]  /*13d0*/  UMOV UR10, UR11 ;  /* 0x0000000b000a7c82 */ /* 0x000fe40008000000 */
[----:B------:R-:W-:Y:S01]  /*13e0*/  UMOV UR14, UR15 ;  /* 0x0000000f000e7c82 */ /* 0x000fe20008000000 */
[----:B------:R-:W-:Y:S02]  /*13f0*/  @UP3 USHF.R.U32.HI UR7, URZ, UR13, UR10 ;  /* 0x0000000dff073299 */ /* 0x000fe4000801160a */
[----:B------:R-:W-:Y:S02]  /*1400*/  UIMAD.WIDE.U32 UR4, UR28, UR16, URZ ;  /* 0x000000101c0472a5 */ /* 0x000fe4000f8e00ff */
[----:B------:R-:W-:-:S02]  /*1410*/  UIMAD.WIDE.U32 UR10, UR7, UR8, URZ ;  /* 0x00000008070a72a5 */ /* 0x000fc4000f8e00ff */
[----:B------:R-:W-:Y:S02]  /*1420*/  @UP0 USHF.R.U32.HI UR6, URZ, UR17, UR14 ;  /* 0x00000011ff060299 */ /* 0x000fe4000801160e */
[----:B------:R-:W-:Y:S02]  /*1430*/  UIMAD.WIDE.U32 UR14, UR12, UR19, URZ ;  /* 0x000000130c0e72a5 */ /* 0x000fe4000f8e00ff */
[----:B------:R-:W-:Y:S02]  /*1440*/  USHF.R.U32.HI UR5, URZ, UR17, UR5 ;  /* 0x00000011ff057299 */ /* 0x000fe40008011605 */
[----:B------:R-:W-:Y:S01]  /*1450*/  UIMAD.WIDE.U32 UR16, UR6, UR8, URZ ;  /* 0x00000008061072a5 */ /* 0x000fe2000f8e00ff */
[----:B------:R-:W-:Y:S02]  /*1460*/  UMOV UR10, UR11 ;  /* 0x0000000b000a7c82 */ /* 0x000fe40008000000 */
[----:B------:R-:W-:Y:S01]  /*1470*/  UMOV UR4, UR15 ;  /* 0x0000000f00047c82 */ /* 0x000fe20008000000 */
[----:B------:R-:W-:-:S02]  /*1480*/  @UP2 USHF.R.U32.HI UR7, URZ, UR9, UR10 ;  /* 0x00000009ff072299 */ /* 0x000fc4000801160a */
[----:B------:R-:W-:Y:S01]  /*1490*/  USHF.R.U32.HI UR4, URZ, UR13, UR4 ;  /* 0x0000000dff047299 */ /* 0x000fe20008011604 */
[----:B------:R-:W-:Y:S01]  /*14a0*/  UMOV UR16, UR17 ;  /* 0x0000001100107c82 */ /* 0x000fe20008000000 */
[----:B------:R-:W-:Y:S02]  /*14b0*/  UIMAD UR7, UR7, UR21, URZ ;  /* 0x00000015070772a4 */ /* 0x000fe4000f8e02ff */
[----:B------:R-:W-:Y:S02]  /*14c0*/  USEL UR4, UR12, UR4, !UP3 ;  /* 0x000000040c047287 */ /* 0x000fe4000d800000 */
[----:B------:R-:W-:Y:S02]  /*14d0*/  @UP2 USHF.R.U32.HI UR6, URZ, UR9, UR16 ;  /* 0x00000009ff062299 */ /* 0x000fe40008011610 */
[----:B------:R-:W-:Y:S02]  /*14e0*/  USEL UR5, UR28, UR5, !UP0 ;  /* 0x000000051c057287 */ /* 0x000fe4000c000000 */
[----:B------:R-:W-:-:S02]  /*14f0*/  UIMAD UR13, UR6, UR21, URZ ;  /* 0x00000015060d72a4 */ /* 0x000fc4000f8e02ff */
[----:B------:R-:W-:Y:S02]  /*1500*/  UISETP.GE.AND UP0, UPT, UR4, UR7, UPT ;  /* 0x000000070400728c */ /* 0x000fe4000bf06270 */
[----:B------:R-:W-:Y:S02]  /*1510*/  UIMAD.WIDE.U32 UR10, UR4, UR8, URZ ;  /* 0x00000008040a72a5 */ /* 0x000fe4000f8e00ff */
[----:B------:R-:W-:Y:S02]  /*1520*/  UISETP.GE.OR UP0, UPT, UR5, UR13, UP0 ;  /* 0x0000000d0500728c */ /* 0x000fe40008706670 */
[----:B------:R-:W-:Y:S02]  /*1530*/  UIMAD.WIDE.U32 UR14, UR5, UR8, URZ ;  /* 0x00000008050e72a5 */ /* 0x000fe4000f8e00ff */
[----:B------:R-:W-:Y:S01]  /*1540*/  UIADD3 UR7, UPT, UPT, -UR4, URZ, URZ ;  /* 0x000000ff04077290 */ /* 0x000fe2000fffe1ff */
[----:B------:R-:W-:Y:S01]  /*1550*/  UMOV UR8, UR11 ;  /* 0x0000000b00087c82 */ /* 0x000fe20008000000 */
[----:B------:R-:W-:-:S02]  /*1560*/  UIADD3 UR10, UPT, UPT, -UR5, URZ, URZ ;  /* 0x000000ff050a7290 */ /* 0x000fc4000fffe1ff */
[----:B------:R-:W-:Y:S02]  /*1570*/  USHF.R.U32.HI UR8, URZ, UR9, UR8 ;  /* 0x00000009ff087299 */ /* 0x000fe40008011608 */
[----:B------:R-:W-:Y:S02]  /*1580*/  UIMAD UR12, UR18, UR7, UR12 ;  /* 0x00000007120c72a4 */ /* 0x000fe4000f8e020c */
[----:B------:R-:W-:Y:S01]  /*1590*/  USEL UR8, UR4, UR8, !UP2 ;  /* 0x0000000804087287 */ /* 0x000fe2000d000000 */
[----:B------:R-:W-:Y:S01]  /*15a0*/  @!UP0 UMOV UR7, UR15 ;  /* 0x0000000f00078c82 */ /* 0x000fe20008000000 */
[----:B------:R-:W-:Y:S02]  /*15b0*/  UIMAD UR28, UR23, UR10, UR28 ;  /* 0x0000000a171c72a4 */ /* 0x000fe4000f8e021c */
[----:B------:R-:W-:Y:S02]  /*15c0*/  @!UP0 USHF.R.U32.HI UR7, URZ, UR9, UR7 ;  /* 0x00000009ff078299 */ /* 0x000fe40008011607 */
[----:B------:R-:W-:-:S02]  /*15d0*/  UIADD3 UR9, UPT, UPT, -UR8, URZ, URZ ;  /* 0x000000ff08097290 */ /* 0x000fc4000fffe1ff */
[----:B------:R-:W-:Y:S02]  /*15e0*/  @!UP0 USEL UR7, UR5, UR7, !UP2 ;  /* 0x0000000705078287 */ /* 0x000fe4000d000000 */
[----:B------:R-:W-:Y:S02]  /*15f0*/  UIMAD UR9, UR21, UR9, UR4 ;  /* 0x00000009150972a4 */ /* 0x000fe4000f8e0204 */
[----:B------:R-:W-:Y:S02]  /*1600*/  @!UP0 UIADD3 UR8, UPT, UPT, UR8, -UR7, URZ ;  /* 0x8000000708088290 */ /* 0x000fe4000fffe0ff */
[----:B------:R-:W-:Y:S02]  /*1610*/  @!UP0 UIMAD UR6, UR9, UR6, UR7 ;  /* 0x00000006090682a4 */ /* 0x000fe4000f8e0207 */
[----:B------:R-:W-:-:S04]  /*1620*/  @!UP0 UIMAD UR4, UR8, UR21, UR5 ;  /* 0x00000015080482a4 */ /* 0x000fc8000f8e0205 */
[----:B------:R-:W-:Y:S01]  /*1630*/  UIMAD UR12, UR4, UR18, UR12 ;  /* 0x00000012040c72a4 */ /* 0x000fe2000f8e020c */
[----:B------:R-:W-:Y:S02]  /*1640*/  @!UP0 UMOV UR5, UR6 ;  /* 0x0000000600058c82 */ /* 0x000fe40008000000 */
[----:B------:R-:W-:-:S12]  /*1650*/  UIMAD UR28, UR5, UR23, UR28 ;  /* 0x00000017051c72a4 */ /* 0x000fd8000f8e021c */
.L_x_18:
[----:B------:R-:W-:Y:S02]  /*1660*/  UISETP.NE.AND UP2, UPT, UR24, 0x1, UPT ;  /* 0x000000011800788c */ /* 0x000fe4000bf45270 */
[----:B------:R-:W-:Y:S02]  /*1670*/  ULOP3.LUT UR46, UR46, 0x300, URZ, 0xc0, !UPT ;  /* 0x000003002e2e7892 */ /* 0x000fe4000f8ec0ff */
[----:B------:R-:W-:Y:S02]  /*1680*/  ULOP3.LUT UR37, UR37, 0xffff, URZ, 0xc0, !UPT ;  /* 0x0000ffff25257892 */ /* 0x000fe4000f8ec0ff */
[----:B------:R-:W-:Y:S02]  /*1690*/  UISETP.NE.AND UP0, UPT, UR20, 0x2, UPT ;  /* 0x000000021400788c */ /* 0x000fe4000bf05270 */
[----:B------:R-:W-:Y:S02]  /*16a0*/  ULOP3.LUT UR66, UR62, 0x1, URZ, 0xc0, !UPT ;  /* 0x000000013e427892 */ /* 0x000fe4000f8ec0ff */
[----:B------:R-:W-:-:S02]  /*16b0*/  ULOP3.LUT UR60, UR60, 0x1, URZ, 0xc0, !UPT ;  /* 0x000000013c3c7892 */ /* 0x000fc4000f8ec0ff */
[----:B------:R-:W-:Y:S02]  /*16c0*/  ULOP3.LUT UR43, UR43, 0x1000, URZ, 0xc0, !UPT ;  /* 0x000010002b2b7892 */ /* 0x000fe4000f8ec0ff */
[----:B------:R-:W-:Y:S02]  /*16d0*/  ULOP3.LUT UR10, UR22, 0x80, URZ, 0xc0, !UPT ;  /* 0x00000080160a7892 */ /* 0x000fe4000f8ec0ff */
[----:B------:R-:W-:Y:S02]  /*16e0*/  USHF.R.U32.HI UR50, URZ, 0x9, UR46 ;  /* 0x00000009ff327899 */ /* 0x000fe4000801162e */
[----:B------:R-:W-:Y:S01]  /*16f0*/  USHF.L.U32 UR37, UR25, UR37, URZ ;  /* 0x0000002519257299 */ /* 0x000fe200080006ff */
[----:B------:R-:W-:Y:S11]  /*1700*/  BRA.U UP2, `(.L_x_19) ;  /* 0x0000000102407547 */ /* 0x000ff6000b800000 */
[----:B------:R-:W2:Y:S01]  /*1710*/  LDCU.128 UR16, c[0x0][0xf10] ;  /* 0x0001e200ff1077ac */ /* 0x000ea20008000c00 */
[----:B------:R-:W3:Y:S01]  /*1720*/  LDCU UR8, c[0x0][0xf0c] ;  /* 0x0001e180ff0877ac */ /* 0x000ee20008000800 */
[----:B------:R-:W4:Y:S01]  /*1730*/  LDCU UR9, c[0x0][0xf20] ;  /* 0x0001e400ff0977ac */ /* 0x000f220008000800 */
[----:B--2---:R-:W-:Y:S02]  /*1740*/  UIMAD.WIDE.U32 UR4, UR28, UR16, URZ ;  /* 0x000000101c0472a5 */ /* 0x004fe4000f8e00ff */
[----:B------:R-:W-:Y:S02]  /*1750*/  UIMAD.WIDE.U32 UR6, UR12, UR19, URZ ;  /* 0x000000130c0672a5 */ /* 0x000fe4000f8e00ff */
[----:B---3--:R-:W-:Y:S02]  /*1760*/  UISETP.NE.AND UP2, UPT, UR8, 0x1, UPT ;  /* 0x000000010800788c */ /* 0x008fe4000bf45270 */
[----:B------:R-:W-:-:S03]  /*1770*/  USHF.R.U32.HI UR5, URZ, UR17, UR5 ;  /* 0x00000011ff057299 */ /* 0x000fc60008011605 */
[----:B------:R-:W-:Y:S01]  /*1780*/  UMOV UR4, UR7 ;  /* 0x0000000700047c82 */ /* 0x000fe20008000000 */
[----:B------:R-:W-:Y:S02]  /*1790*/  USEL UR5, UR28, UR5, !UP2 ;  /* 0x000000051c057287 */ /* 0x000fe4000d000000 */
[----:B------:R-:W-:Y:S02]  /*17a0*/  UISETP.NE.AND UP2, UPT, UR18, 0x1, UPT ;  /* 0x000000011200788c */ /* 0x000fe4000bf45270 */
[----:B----4-:R-:W-:-:S04]  /*17b0*/  USHF.R.U32.HI UR4, URZ, UR9, UR4 ;  /* 0x00000009ff047299 */ /* 0x010fc80008011604 */
[----:B------:R-:W-:-:S04]  /*17c0*/  USEL UR4, UR12, UR4, !UP2 ;  /* 0x000000040c047287 */ /* 0x000fc8000d000000 */
[----:B------:R-:W-:Y:S02]  /*17d0*/  UIADD3 UR6, UPT, UPT, UR5, -UR4, URZ ;  /* 0x8000000405067290 */ /* 0x000fe4000fffe0ff */
[----:B------:R-:W-:Y:S02]  /*17e0*/  UIADD3 UR4, UPT, UPT, -UR5, UR4, URZ ;  /* 0x0000000405047290 */ /* 0x000fe4000fffe1ff */
[----:B------:R-:W-:Y:S02]  /*17f0*/  UIMAD UR12, UR6, UR18, UR12 ;  /* 0x00000012060c72a4 */ /* 0x000fe4000f8e020c */
[----:B------:R-:W-:-:S12]  /*1800*/  UIMAD UR28, UR4, UR8, UR28 ;  /* 0x00000008041c72a4 */ /* 0x000fd8000f8e021c */
.L_x_19:
[----:B------:R-:W-:Y:S05]  /*1810*/  BRA.U !UP6, `(.L_x_20) ;  /* 0x000000010e0c7547 */ /* 0x000fea000b800000 */
[----:B------:R-:W-:Y:S01]  /*1820*/  UCGABAR_WAIT ;  /* 0x0000000000007dc7 */ /* 0x000fe20008000000 */
[----:B------:R-:W-:Y:S01]  /*1830*/  CCTL.IVALL ;  /* 0x00000000ff00798f */ /* 0x000fe20002000000 */
[----:B------:R-:W-:Y:S05]  /*1840*/  BRA `(.L_x_21) ;  /* 0x0000000000047947 */ /* 0x000fea0003800000 */
.L_x_20:
[----:B------:R-:W-:Y:S06]  /*1850*/  BAR.SYNC.DEFER_BLOCKING 0x0 ;  /* 0x0000000000007b1d */ /* 0x000fec0000010000 */
.L_x_21:
[----:B------:R-:W-:Y:S05]  /*1860*/  BRA.U UP0, `(.L_x_22) ;  /* 0x00000019000c7547 */ /* 0x000fea000b800000 */
[----:B------:R-:W2:Y:S01]  /*1870*/  LDCU UR6, c[0x0][0x38c] ;  /* 0x00007180ff0677ac */ /* 0x000ea20008000800 */
[----:B------:R-:W-:Y:S01]  /*1880*/  PLOP3.LUT P2, PT, PT, PT, UP4, 0x80, 0x8 ;  /* 0x000000000008781c */ /* 0x000fe20003f4f048 */
[----:B------:R-:W-:Y:S01]  /*1890*/  IMAD.MOV.U32 R12, RZ, RZ, 0x1 ;  /* 0x00000001ff0c7424 */ /* 0x000fe200078e00ff */
[----:B------:R-:W-:Y:S02]  /*18a0*/  ISETP.NE.AND P3, PT, R0, RZ, P4 ;  /* 0x000000ff0000720c */ /* 0x000fe40002765270 */
[----:B------:R-:W-:Y:S02]  /*18b0*/  CS2R R10, SRZ ;  /* 0x00000000000a7805 */ /* 0x000fe4000001ff00 */
[----:B------:R-:W-:Y:S01]  /*18c0*/  PLOP3.LUT P2, PT, P2, PT, PT, 0x8, 0x80 ;  /* 0x000000000080781c */ /* 0x000fe2000174e170 */
[----:B------:R-:W-:Y:S01]  /*18d0*/  IMAD.MOV.U32 R9, RZ, RZ, RZ ;  /* 0x000000ffff097224 */ /* 0x000fe200078e00ff */
[----:B------:R-:W3:Y:S01]  /*18e0*/  LDCU UR56, c[0x0][0x370] ;  /* 0x00006e00ff3877ac */ /* 0x000ee20008000800 */
[----:B------:R-:W-:Y:S01]  /*18f0*/  IMAD.MOV.U32 R8, RZ, RZ, 0x1 ;  /* 0x00000001ff087424 */ /* 0x000fe200078e00ff */
[----:B------:R-:W4:Y:S01]  /*1900*/  LDCU.64 UR44, c[0x0][0x348] ;  /* 0x00006900ff2c77ac */ /* 0x000f220008000a00 */
[----:B------:R-:W-:Y:S01]  /*1910*/  ULEA UR60, UR66, UR60, 0x1 ;  /* 0x0000003c423c7291 */ /* 0x000fe2000f8e08ff */
[----:B------:R-:W1:Y:S01]  /*1920*/  LDCU UR55, c[0x0][0x374] ;  /* 0x00006e80ff3777ac */ /* 0x000e620008000800 */
[----:B--2---:R-:W-:-:S02]  /*1930*/  UIADD3 UR5, UPT, UPT, UR6, 0xff, URZ ;  /* 0x000000ff06057890 */ /* 0x004fc4000fffe0ff */
[----:B------:R-:W-:Y:S02]  /*1940*/  UIADD3 UR64, UPT, UPT, UR6, 0x1fe, URZ ;  /* 0x000001fe06407890 */ /* 0x000fe4000fffe0ff */
[----:B------:R-:W-:Y:S01]  /*1950*/  USHF.R.S32.HI UR4, URZ, 0x1f, UR5 ;  /* 0x0000001fff047899 */ /* 0x000fe20008011405 */
[----:B------:R-:W-:-:S03]  /*1960*/  UMOV UR15, URZ ;  /* 0x000000ff000f7c82 */ /* 0x000fc60008000000 */
[----:B------:R-:W-:Y:S02]  /*1970*/  ULEA.HI UR4, UR4, UR5, URZ, 0x8 ;  /* 0x0000000504047291 */ /* 0x000fe4000f8f40ff */
[----:B------:R-:W-:Y:S02]  /*1980*/  UIADD3 UR5, UPT, UPT, UR6, -0x1, URZ ;  /* 0xffffffff06057890 */ /* 0x000fe4000fffe0ff */
[----:B------:R-:W-:Y:S02]  /*1990*/  USHF.R.S32.HI UR58, URZ, 0x8, UR4 ;  /* 0x00000008ff3a7899 */ /* 0x000fe40008011404 */
[----:B------:R-:W-:Y:S02]  /*19a0*/  UISETP.GE.U32.AND UP1, UPT, UR5, -0x1ff, UPT ;  /* 0xfffffe010500788c */ /* 0x000fe4000bf26070 */
[----:B------:R-:W-:-:S04]  /*19b0*/  UISETP.LT.U32.AND UP0, UPT, UR58, 0x7, UPT ;  /* 0x000000073a00788c */ /* 0x000fc8000bf01070 */
[----:B------:R-:W-:Y:S02]  /*19c0*/  USEL UR57, UR58, 0x7, UP0 ;  /* 0x000000073a397887 */ /* 0x000fe40008000000 */
[----:B------:R-:W-:Y:S02]  /*19d0*/  UISETP.NE.AND UP0, UPT, UR20, URZ, UPT ;  /* 0x000000ff1400728c */ /* 0x000fe4000bf05270 */
[----:B------:R-:W-:Y:S02]  /*19e0*/  UIADD3 UR4, UPT, UPT, UR57, -0x1, URZ ;  /* 0xffffffff39047890 */ /* 0x000fe4000fffe0ff */
[----:B------:R-:W-:Y:S02]  /*19f0*/  @UP1 UIADD3 UR4, UPT, UPT, UR57, URZ, URZ ;  /* 0x000000ff39041290 */ /* 0x000fe4000fffe0ff */
[----:B------:R-:W-:Y:S02]  /*1a00*/  USEL UR47, UR48, 0x2, UP0 ;  /* 0x00000002302f7887 */ /* 0x000fe40008000000 */
[----:B------:R-:W-:-:S02]  /*1a10*/  UIADD3 UR61, UPT, UPT, UR58, -UR57, URZ ;  /* 0x800000393a3d7290 */ /* 0x000fc4000fffe0ff */
[----:B------:R-:W-:Y:S02]  /*1a20*/  UIADD3 UR51, UPT, UPT, UR4, 0x1, URZ ;  /* 0x0000000104337890 */ /* 0x000fe4000fffe0ff */
[----:B-1-34-:R-:W-:-:S12]  /*1a30*/  UIADD3 UR59, UPT, UPT, -UR4, URZ, URZ ;  /* 0x000000ff043b7290 */ /* 0x01afd8000fffe1ff */
.L_x_46:
[----:B------:R-:W-:Y:S01]  /*1a40*/  UISETP.NE.AND UP0, UPT, UR54, URZ, UPT ;  /* 0x000000ff3600728c */ /* 0x000fe2000bf05270 */
[----:B-1----:R-:W1:Y:S08]  /*1a50*/  S2UR UR54, SR_CgaCtaId ;  /* 0x00000000003679c3 */ /* 0x002e700000008800 */
[----:B---3--:R-:W-:Y:S05]  /*1a60*/  BRA.U UP0, `(.L_x_23) ;  /* 0x0000000100347547 */ /* 0x008fea000b800000 */
[----:B------:R-:W2:Y:S01]  /*1a70*/  S2R R0, SR_CgaCtaId ;  /* 0x0000000000007919 */ /* 0x000ea20000008800 */
[----:B------:R-:W-:Y:S02]  /*1a80*/  MOV R3, 0x400 ;  /* 0x0000040000037802 */ /* 0x000fe40000000f00 */
[----:B------:R-:W-:Y:S02]  /*1a90*/  SHF.L.U32 R2, R8, 0x1f, RZ ;  /* 0x0000001f08027819 */ /* 0x000fe400000006ff */
[----:B--2---:R-:W-:-:S05]  /*1aa0*/  LEA R0, R0, R3, 0x18 ;  /* 0x0000000300007211 */ /* 0x004fca00078ec0ff */
[----:B------:R-:W-:-:S04]  /*1ab0*/  IMAD R3, R9, 0x8, R0 ;  /* 0x0000000809037824 */ /* 0x000fc800078e0200 */
[----:B------:R-:W2:Y:S02]  /*1ac0*/  SYNCS.PHASECHK.TRANS64.TRYWAIT P0, [R3+URZ+0x110], R2 ;  /* 0x00011002030075a7 */ /* 0x000ea400080011ff */
[----:B--2---:R-:W-:Y:S05]  /*1ad0*/  @!P0 BRA `(.L_x_24) ;  /* 0x0000008400e08947 */ /* 0x004fea0003800000 */
.L_x_154:
[----:B------:R-:W-:Y:S01]  /*1ae0*/  VIADD R9, R9, 0x1 ;  /* 0x0000000109097836 */ /* 0x000fe20000000000 */
[----:B------:R2:W-:Y:S04]  /*1af0*/  SYNCS.ARRIVE.TRANS64.A1T0 RZ, [R3+URZ+0x100], RZ ;  /* 0x000100ff03ff79a7 */ /* 0x0005e800081000ff */
[----:B------:R-:W-:-:S04]  /*1b00*/  ISETP.NE.AND P0, PT, R9, 0x2, PT ;  /* 0x000000020900780c */ /* 0x000fc80003f05270 */
[----:B------:R-:W-:Y:S02]  /*1b10*/  SEL R9, R9, RZ, P0 ;  /* 0x000000ff09097207 */ /* 0x000fe40000000000 */
[----:B--2---:R-:W-:-:S04]  /*1b20*/  SEL R3, RZ, 0x1, P0 ;  /* 0x00000001ff037807 */ /* 0x004fc80000000000 */
[----:B------:R-:W-:Y:S02]  /*1b30*/  LOP3.LUT R8, R8, R3, RZ, 0x3c, !PT ;  /* 0x0000000308087212 */ /* 0x000fe400078e3cff */
.L_x_23:
[----:B------:R-:W-:Y:S01]  /*1b40*/  UMOV UR5, 0x400 ;  /* 0x0000040000057882 */ /* 0x000fe20000000000 */
[----:B------:R-:W-:Y:S01]  /*1b50*/  SHF.L.U32 R0, R12, 0x1f, RZ ;  /* 0x0000001f0c007819 */ /* 0x000fe200000006ff */
[----:B-1----:R-:W-:Y:S02]  /*1b60*/  ULEA UR5, UR54, UR5, 0x18 ;  /* 0x0000000536057291 */ /* 0x002fe4000f8ec0ff */
[----:B------:R-:W-:Y:S02]  /*1b70*/  UISETP.GE.U32.AND UP0, UPT, UR64, 0x1ff, UPT ;  /* 0x000001ff4000788c */ /* 0x000fe4000bf06070 */
[----:B------:R-:W-:Y:S02]  /*1b80*/  ULEA UR4, UR15, UR5, 0x3 ;  /* 0x000000050f047291 */ /* 0x000fe4000f8e18ff */
[----:B------:R-:W-:Y:S01]  /*1b90*/  ULEA UR27, UR12, UR60, 0x2 ;  /* 0x0000003c0c1b7291 */ /* 0x000fe2000f8e10ff */
[----:B------:R-:W-:-:S03]  /*1ba0*/  UMOV UR14, URZ ;  /* 0x000000ff000e7c82 */ /* 0x000fc60008000000 */
[----:B------:R-:W-:-:S03]  /*1bb0*/  USHF.L.U32 UR27, UR27, 0x5, URZ ;  /* 0x000000051b1b7899 */ /* 0x000fc600080006ff */
[----:B------:R1:W2:Y:S01]  /*1bc0*/  SYNCS.PHASECHK.TRANS64.TRYWAIT P1, [UR4+0x38], R0 ;  /* 0x00003800ff0075a7 */ /* 0x0002a20008021104 */
[----:B------:R-:W-:-:S04]  /*1bd0*/  ULEA.HI UR4, UR28, UR28, URZ, 0x1 ;  /* 0x0000001c1c047291 */ /* 0x000fc8000f8f08ff */
[----:B------:R-:W-:Y:S02]  /*1be0*/  USHF.L.U32 UR6, UR4, 0x7, URZ ;  /* 0x0000000704067899 */ /* 0x000fe400080006ff */
[----:B------:R-:W-:Y:S02]  /*1bf0*/  ULOP3.LUT UR20, UR4, 0xfffffffe, URZ, 0xc0, !UPT ;  /* 0xfffffffe04147892 */ /* 0x000fe4000f8ec0ff */
[----:B------:R-:W-:Y:S02]  /*1c00*/  ULOP3.LUT UR6, UR6, 0xffffff00, URZ, 0xc0, !UPT ;  /* 0xffffff0006067892 */ /* 0x000fe4000f8ec0ff */
[----:B------:R-:W-:Y:S02]  /*1c10*/  ULOP3.LUT UR20, UR20, 0x1, UR62, 0xf8, !UPT ;  /* 0x0000000114147892 */ /* 0x000fe4000f8ef83e */
[----:B------:R-:W-:Y:S01]  /*1c20*/  ULEA UR35, UR66, UR6, 0x7 ;  /* 0x0000000642237291 */ /* 0x000fe2000f8e38ff */
[----:B------:R-:W-:Y:S11]  /*1c30*/  BRA.U !UP0, `(.L_x_25) ;  /* 0x0000000508287547 */ /* 0x000ff6000b800000 */
[----:B------:R-:W-:Y:S01]  /*1c40*/  UMOV UR29, UR59 ;  /* 0x0000003b001d7c82 */ /* 0x000fe20008000000 */
[----:B------:R-:W-:Y:S01]  /*1c50*/  UMOV UR4, UR15 ;  /* 0x0000000f00047c82 */ /* 0x000fe20008000000 */
[----:B------:R-:W-:Y:S01]  /*1c60*/  UMOV UR19, URZ ;  /* 0x000000ff00137c82 */ /* 0x000fe20008000000 */
[----:B------:R-:W-:Y:S01]  /*1c70*/  UMOV UR11, UR50 ;  /* 0x00000032000b7c82 */ /* 0x000fe20008000000 */
[----:B------:R-:W-:-:S05]  /*1c80*/  UMOV UR34, URZ ;  /* 0x000000ff00227c82 */ /* 0x000fca0008000000 */
.L_x_33:
[----:B------:R-:W-:Y:S01]  /*1c90*/  ULEA UR6, UR4, UR5, 0x3 ;  /* 0x0000000504067291 */ /* 0x000fe2000f8e18ff */
[----:B--2---:R-:W-:Y:S01]  /*1ca0*/  @P4 MOV R2, 0xd000 ;  /* 0x0000d00000024802 */ /* 0x004fe20000000f00 */
[----:B--23--:R-:W-:Y:S10]  /*1cb0*/  @P1 BRA `(.L_x_26) ;  /* 0x00000000000c1947 */ /* 0x00cff40003800000 */
[----:B------:R-:W-:-:S04]  /*1cc0*/  SHF.L.U32 R3, R12, 0x1f, RZ ;  /* 0x0000001f0c037819 */ /* 0x000fc800000006ff */
[----:B------:R-:W2:Y:S02]  /*1cd0*/  SYNCS.PHASECHK.TRANS64.TRYWAIT P0, [UR6+0x38], R3 ;  /* 0x00003803ff0075a7 */ /* 0x000ea40008001106 */
[----:B--2---:R-:W-:Y:S05]  /*1ce0*/  @!P0 BRA `(.L_x_27) ;  /* 0x0000008400708947 */ /* 0x004fea0003800000 */
.L_x_26:
[----:B------:R2:W-:Y:S01]  /*1cf0*/  @P4 SYNCS.ARRIVE.TRANS64 RZ, [UR6], R2 ;  /* 0x00000002ffff49a7 */ /* 0x0005e20008000006 */
[----:B------:R-:W-:Y:S02]  /*1d00*/  ULOP3.LUT UR7, UR47, 0x2, URZ, 0xfc, !UPT ;  /* 0x000000022f077892 */ /* 0x000fe4000f8efcff */
[----:B------:R-:W-:Y:S02]  /*1d10*/  UIADD3 UR29, UPT, UPT, UR29, 0x1, URZ ;  /* 0x000000011d1d7890 */ /* 0x000fe4000fffe0ff */
[----:B------:R-:W-:Y:S02]  /*1d20*/  UISETP.NE.AND UP0, UPT, UR7, 0x2, UPT ;  /* 0x000000020700788c */ /* 0x000fe4000bf05270 */
[----:B------:R-:W-:-:S07]  /*1d30*/  UISETP.NE.AND UP4, UPT, UR29, 0x1, UPT ;  /* 0x000000011d00788c */ /* 0x000fce000bf85270 */
[----:B------:R-:W-:Y:S05]  /*1d40*/  BRA.U UP0, `(.L_x_28) ;  /* 0x0000000100047547 */ /* 0x000fea000b800000 */
[----:B------:R-:W-:Y:S05]  /*1d50*/  BPT.TRAP 0x1 ;  /* 0x000000040000795c */ /* 0x000fea0000300000 */
.L_x_28:
[----:B------:R-:W-:Y:S04]  /*1d60*/  BSSY.RECONVERGENT B0, `(.L_x_29) ;  /* 0x0000003000007945 */ /* 0x000fe80003800200 */
[----:B------:R-:W-:Y:S05]  /*1d70*/  @!P3 BRA `(.L_x_30) ;  /* 0x000000000004b947 */ /* 0x000fea0003800000 */
[----:B------:R-:W-:Y:S05]  /*1d80*/  BPT.TRAP 0x1 ;  /* 0x000000040000795c */ /* 0x000fea0000300000 */
.L_x_30:
[----:B------:R-:W-:Y:S05]  /*1d90*/  BSYNC.RECONVERGENT B0 ;  /* 0x0000000000007941 */ /* 0x000fea0003800200 */
.L_x_29:
[----:B------:R-:W-:Y:S01]  /*1da0*/  UIADD3 UR7, UPT, UPT, UR4, 0x1, URZ ;  /* 0x0000000104077890 */ /* 0x000fe2000fffe0ff */
[----:B------:R-:W-:Y:S01]  /*1db0*/  BSSY.RECONVERGENT B0, `(.L_x_31) ;  /* 0x000002c000007945 */ /* 0x000fe20003800200 */
[----:B------:R-:W-:Y:S02]  /*1dc0*/  ELECT P0, URZ, PT ;  /* 0x0000000000ff782f */ /* 0x000fe40003800000 */
[----:B------:R-:W-:-:S04]  /*1dd0*/  UISETP.NE.AND UP0, UPT, UR7, 0x7, UPT ;  /* 0x000000070700788c */ /* 0x000fc8000bf05270 */
[----:B------:R-:W-:Y:S02]  /*1de0*/  USEL UR8, URZ, 0x1, UP0 ;  /* 0x00000001ff087887 */ /* 0x000fe40008000000 */
[----:B------:R-:W-:-:S04]  /*1df0*/  USEL UR15, UR7, URZ, UP0 ;  /* 0x000000ff070f7287 */ /* 0x000fc80008000000 */
[----:B------:R-:W-:Y:S01]  /*1e00*/  ULEA UR7, UR15, UR5, 0x3 ;  /* 0x000000050f077291 */ /* 0x000fe2000f8e18ff */
[----:B------:R-:W-:-:S04]  /*1e10*/  LOP3.LUT R12, R12, UR8, RZ, 0x3c, !PT ;  /* 0x000000080c0c7c12 */ /* 0x000fc8000f8e3cff */
[----:B-1----:R-:W-:-:S04]  /*1e20*/  SHF.L.U32 R0, R12, 0x1f, RZ ;  /* 0x0000001f0c007819 */ /* 0x002fc800000006ff */
[----:B------:R1:W3:Y:S01]  /*1e30*/  SYNCS.PHASECHK.TRANS64.TRYWAIT P1, [UR7+0x38], R0 ;  /* 0x00003800ff0075a7 */ /* 0x0002e20008021107 */
[----:B------:R-:W-:Y:S05]  /*1e40*/  @!P0 BRA `(.L_x_32) ;  /* 0x0000000000888947 */ /* 0x000fea0003800000 */
[----:B------:R-:W-:Y:S02]  /*1e50*/  USHF.L.U32 UR16, UR4, 0xa, URZ ;  /* 0x0000000a04107899 */ /* 0x000fe400080006ff */
[----:B------:R-:W-:Y:S02]  /*1e60*/  ULEA UR32, UR4, UR5, 0xe ;  /* 0x0000000504207291 */ /* 0x000fe4000f8e70ff */
[----:B------:R-:W-:Y:S02]  /*1e70*/  UIADD3 UR40, UP3, UPT, UR44, 0x80, URZ ;  /* 0x000000802c287890 */ /* 0x000fe4000ff7e0ff */
[----:B------:R-:W-:Y:S02]  /*1e80*/  ULEA UR24, UR4, UR43, 0xd ;  /* 0x0000002b04187291 */ /* 0x000fe4000f8e68ff */
[----:B------:R-:W-:Y:S02]  /*1e90*/  UIADD3 UR38, UP2, UPT, UR44, 0x180, URZ ;  /* 0x000001802c267890 */ /* 0x000fe4000ff5e0ff */
[----:B------:R-:W-:-:S02]  /*1ea0*/  UIADD3 UR30, UP1, UPT, UR44, 0x280, URZ ;  /* 0x000002802c1e7890 */ /* 0x000fc4000ff3e0ff */
[----:B------:R-:W-:Y:S02]  /*1eb0*/  UIADD3 UR22, UP0, UPT, UR44, 0x380, URZ ;  /* 0x000003802c167890 */ /* 0x000fe4000ff1e0ff */
[----:B------:R-:W-:Y:S02]  /*1ec0*/  ULOP3.LUT UR8, UR16, UR46, URZ, 0xfc, !UPT ;  /* 0x0000002e10087292 */ /* 0x000fe4000f8efcff */
[----:B------:R-:W-:Y:S02]  /*1ed0*/  ULOP3.LUT UR33, UR6, 0xfefffff8, URZ, 0xc0, !UPT ;  /* 0xfefffff806217892 */ /* 0x000fe4000f8ec0ff */
[----:B------:R-:W-:Y:S02]  /*1ee0*/  UIADD3.X UR41, UPT, UPT, URZ, UR45, URZ, UP3, !UPT ;  /* 0x0000002dff297290 */ /* 0x000fe40009ffe4ff */
[----:B------:R-:W-:Y:S02]  /*1ef0*/  UIADD3 UR32, UPT, UPT, UR32, 0x8400, URZ ;  /* 0x0000840020207890 */ /* 0x000fe4000fffe0ff */
[----:B------:R-:W-:-:S02]  /*1f00*/  UIADD3.X UR39, UPT, UPT, URZ, UR45, URZ, UP2, !UPT ;  /* 0x0000002dff277290 */ /* 0x000fc400097fe4ff */
[----:B------:R-:W-:Y:S02]  /*1f10*/  UIADD3 UR24, UPT, UPT, UR5, 0x24400, UR24 ;  /* 0x0002440005187890 */ /* 0x000fe4000fffe018 */
[----:B------:R-:W-:Y:S02]  /*1f20*/  UPRMT UR7, URZ, 0x5410, UR37 ;  /* 0x00005410ff077896 */ /* 0x000fe40008000025 */
[----:B------:R-:W-:Y:S02]  /*1f30*/  UIADD3.X UR31, UPT, UPT, URZ, UR45, URZ, UP1, !UPT ;  /* 0x0000002dff1f7290 */ /* 0x000fe40008ffe4ff */
[----:B------:R-:W-:Y:S02]  /*1f40*/  UIADD3 UR16, UPT, UPT, UR5, 0x32400, UR16 ;  /* 0x0003240005107890 */ /* 0x000fe4000fffe010 */
[----:B------:R-:W-:Y:S02]  /*1f50*/  UIADD3.X UR23, UPT, UPT, URZ, UR45, URZ, UP0, !UPT ;  /* 0x0000002dff177290 */ /* 0x000fe400087fe4ff */
[----:B------:R-:W-:Y:S01]  /*1f60*/  UIADD3 UR8, UPT, UPT, UR5, 0x34000, UR8 ;  /* 0x0003400005087890 */ /* 0x000fe2000fffe008 */
[----:B------:R-:W-:Y:S01]  /*1f70*/  UMOV UR48, 0x0 ;  /* 0x0000000000307882 */ /* 0x000fe20000000000 */
[----:B------:R-:W-:Y:S01]  /*1f80*/  UMOV UR49, 0x10000000 ;  /* 0x1000000000317882 */ /* 0x000fe20000000000 */
[----:B------:R-:W-:Y:S01]  /*1f90*/  UMOV UR26, UR34 ;  /* 0x00000022001a7c82 */ /* 0x000fe20008000000 */
[----:B------:R-:W-:Y:S01]  /*1fa0*/  UMOV UR28, UR36 ;  /* 0x00000024001c7c82 */ /* 0x000fe20008000000 */
[----:B------:R-:W-:Y:S01]  /*1fb0*/  UMOV UR25, UR33 ;  /* 0x0000002100197c82 */ /* 0x000fe20008000000 */
[----:B------:R-:W-:Y:S01]  /*1fc0*/  UMOV UR18, URZ ;  /* 0x000000ff00127c82 */ /* 0x000fe20008000000 */
[----:B------:R-:W-:Y:S01]  /*1fd0*/  UMOV UR21, UR36 ;  /* 0x0000002400157c82 */ /* 0x000fe20008000000 */
[----:B------:R-:W-:Y:S01]  /*1fe0*/  UMOV UR17, UR33 ;  /* 0x0000002100117c82 */ /* 0x000fe20008000000 */
[----:B------:R4:W-:Y:S01]  /*1ff0*/  UTMALDG.3D.2CTA [UR32], [UR40], desc[UR48] ;  /* 0x00003020280075b4 */ /* 0x0009e20008211000 */
[----:B------:R-:W-:Y:S01]  /*2000*/  UMOV UR14, 0xf0000 ;  /* 0x000f0000000e7882 */ /* 0x000fe20000000000 */
[----:B------:R-:W-:Y:S01]  /*2010*/  UMOV UR13, UR36 ;  /* 0x00000024000d7c82 */ /* 0x000fe20008000000 */
[----:B------:R-:W-:Y:S01]  /*2020*/  UMOV UR9, UR33 ;  /* 0x0000002100097c82 */ /* 0x000fe20008000000 */
[----:B------:R4:W-:Y:S01]  /*2030*/  UTMALDG.3D.MULTICAST.2CTA [UR24], [UR38], UR7, desc[UR48] ;  /* 0x00003018260073b4 */ /* 0x0009e20008211807 */
[----:B------:R4:W-:Y:S01]  /*2040*/  UTMALDG.4D.2CTA [UR16], [UR30], desc[UR48] ;  /* 0x000030101e0075b4 */ /* 0x0009e20008219000 */
[----:B------:R4:W-:Y:S02]  /*2050*/  UTMALDG.4D.MULTICAST.2CTA [UR8], [UR22], UR14, desc[UR48] ;  /* 0x00003008160073b4 */ /* 0x0009e4000821980e */
[----:B----4-:R-:W-:Y:S01]  /*2060*/  NOP ;  /* 0x0000000000007918 */ /* 0x010fe20000000000 */
.L_x_32:
[----:B------:R-:W-:Y:S05]  /*2070*/  BSYNC.RECONVERGENT B0 ;  /* 0x0000000000007941 */ /* 0x000fea0003800200 */
.L_x_31:
[----:B------:R-:W-:Y:S02]  /*2080*/  UIADD3 UR34, UPT, UPT, UR34, 0x100, URZ ;  /* 0x0000010022227890 */ /* 0x000fe4000fffe0ff */
[----:B------:R-:W-:Y:S02]  /*2090*/  UIADD3 UR11, UPT, UPT, UR11, 0x2, URZ ;  /* 0x000000020b0b7890 */ /* 0x000fe4000fffe0ff */
[----:B------:R-:W-:Y:S01]  /*20a0*/  UIADD3 UR19, UPT, UPT, UR19, 0x2, URZ ;  /* 0x0000000213137890 */ /* 0x000fe2000fffe0ff */
[----:B------:R-:W-:Y:S01]  /*20b0*/  UMOV UR4, UR15 ;  /* 0x0000000f00047c82 */ /* 0x000fe20008000000 */
[----:B------:R-:W-:Y:S01]  /*20c0*/  UMOV UR14, UR51 ;  /* 0x00000033000e7c82 */ /* 0x000fe20008000000 */
[----:B------:R-:W-:Y:S09]  /*20d0*/  BRA.U UP4, `(.L_x_33) ;  /* 0xfffffff904ec7547 */ /* 0x000ff2000b83ffff */
.L_x_25:
[----:B------:R-:W-:Y:S01]  /*20e0*/  ULEA UR4, UR15, UR5, 0x3 ;  /* 0x000000050f047291 */ /* 0x000fe2000f8e18ff */
[----:B-1----:R-:W-:Y:S01]  /*20f0*/  SHF.L.U32 R0, R12, 0x1f, RZ ;  /* 0x0000001f0c007819 */ /* 0x002fe200000006ff */
[----:B------:R-:W-:Y:S01]  /*2100*/  @!P2 SYNCS.ARRIVE.TRANS64.A1T0 RZ, [UR5+0xb8], RZ ;  /* 0x0000b8ffffffa9a7 */ /* 0x000fe20008100005 */
[----:B------:R-:W-:-:S06]  /*2110*/  UISETP.GT.AND UP0, UPT, UR58, UR57, UPT ;  /* 0x000000393a00728c */ /* 0x000fcc000bf04270 */
[----:B--23--:R1:W2:Y:S03]  /*2120*/  SYNCS.PHASECHK.TRANS64.TRYWAIT P1, [UR4+0x38], R0 ;  /* 0x00003800ff0075a7 */ /* 0x00c2a60008021104 */
[----:B------:R-:W-:Y:S05]  /*2130*/  BRA.U !UP0, `(.L_x_34) ;  /* 0x0000000508187547 */ /* 0x000fea000b800000 */
[----:B------:R-:W-:Y:S01]  /*2140*/  UIADD3 UR29, UPT, UPT, UR61, UR14, URZ ;  /* 0x0000000e3d1d7290 */ /* 0x000fe2000fffe0ff */
[----:B------:R-:W-:-:S11]  /*2150*/  UMOV UR6, UR15 ;  /* 0x0000000f00067c82 */ /* 0x000fd60008000000 */
.L_x_42:
[----:B------:R-:W-:Y:S01]  /*2160*/  ULEA UR7, UR6, UR5, 0x3 ;  /* 0x0000000506077291 */ /* 0x000fe2000f8e18ff */
[----:B--2---:R-:W-:Y:S01]  /*2170*/  @P4 MOV R2, 0xd000 ;  /* 0x0000d00000024802 */ /* 0x004fe20000000f00 */
[----:B--23--:R-:W-:Y:S10]  /*2180*/  @P1 BRA `(.L_x_35) ;  /* 0x00000000000c1947 */ /* 0x00cff40003800000 */
[----:B------:R-:W-:-:S04]  /*2190*/  SHF.L.U32 R3, R12, 0x1f, RZ ;  /* 0x0000001f0c037819 */ /* 0x000fc800000006ff */
[----:B------:R-:W2:Y:S02]  /*21a0*/  SYNCS.PHASECHK.TRANS64.TRYWAIT P0, [UR7+0x38], R3 ;  /* 0x00003803ff0075a7 */ /* 0x000ea40008001107 */
[----:B--2---:R-:W-:Y:S05]  /*21b0*/  @!P0 BRA `(.L_x_36) ;  /* 0x0000008000548947 */ /* 0x004fea0003800000 */
.L_x_35:
[----:B------:R2:W-:Y:S01]  /*21c0*/  @P4 SYNCS.ARRIVE.TRANS64 RZ, [UR7], R2 ;  /* 0x00000002ffff49a7 */ /* 0x0005e20008000007 */
[----:B------:R-:W-:-:S04]  /*21d0*/  ULOP3.LUT UR4, UR47, 0x2, URZ, 0xfc, !UPT ;  /* 0x000000022f047892 */ /* 0x000fc8000f8efcff */
[----:B------:R-:W-:-:S09]  /*21e0*/  UISETP.NE.AND UP0, UPT, UR4, 0x2, UPT ;  /* 0x000000020400788c */ /* 0x000fd2000bf05270 */
[----:B------:R-:W-:Y:S05]  /*21f0*/  BRA.U UP0, `(.L_x_37) ;  /* 0x0000000100047547 */ /* 0x000fea000b800000 */
[----:B------:R-:W-:Y:S05]  /*2200*/  BPT.TRAP 0x1 ;  /* 0x000000040000795c */ /* 0x000fea0000300000 */
.L_x_37:
[----:B------:R-:W-:Y:S04]  /*2210*/  BSSY.RECONVERGENT B0, `(.L_x_38) ;  /* 0x0000003000007945 */ /* 0x000fe80003800200 */
[----:B------:R-:W-:Y:S05]  /*2220*/  @!P3 BRA `(.L_x_39) ;  /* 0x000000000004b947 */ /* 0x000fea0003800000 */
[----:B------:R-:W-:Y:S05]  /*2230*/  BPT.TRAP 0x1 ;  /* 0x000000040000795c */ /* 0x000fea0000300000 */
.L_x_39:
[----:B------:R-:W-:Y:S05]  /*2240*/  BSYNC.RECONVERGENT B0 ;  /* 0x0000000000007941 */ /* 0x000fea0003800200 */
.L_x_38:
        /* <DEDUP_REMOVED lines=11> */
[----:B------:R-:W-:Y:S02]  /*2300*/  ULEA UR32, UR6, UR5, 0xe ;  /* 0x0000000506207291 */ /* 0x000fe4000f8e70ff */
[----:B------:R-:W-:Y:S02]  /*2310*/  UIADD3 UR22, UP3, UPT, UR44, 0x80, URZ ;  /* 0x000000802c167890 */ /* 0x000fe4000ff7e0ff */
[----:B------:R-:W-:Y:S02]  /*2320*/  ULEA UR24, UR6, UR43, 0xd ;  /* 0x0000002b06187291 */ /* 0x000fe4000f8e68ff */
[----:B------:R-:W-:Y:S02]  /*2330*/  UIADD3 UR8, UP2, UPT, UR44, 0x180, URZ ;  /* 0x000001802c087890 */ /* 0x000fe4000ff5e0ff */
[----:B------:R-:W-:Y:S02]  /*2340*/  USHF.L.U32 UR34, UR14, 0x8, URZ ;  /* 0x000000080e227899 */ /* 0x000fe400080006ff */
[----:B------:R-:W-:-:S02]  /*2350*/  ULOP3.LUT UR33, UR7, 0xfefffff8, URZ, 0xc0, !UPT ;  /* 0xfefffff807217892 */ /* 0x000fc4000f8ec0ff */
[----:B------:R-:W-:Y:S02]  /*2360*/  UIADD3.X UR23, UPT, UPT, URZ, UR45, URZ, UP3, !UPT ;  /* 0x0000002dff177290 */ /* 0x000fe40009ffe4ff */
[----:B------:R-:W-:Y:S02]  /*2370*/  UIADD3 UR32, UPT, UPT, UR32, 0x8400, URZ ;  /* 0x0000840020207890 */ /* 0x000fe4000fffe0ff */
[----:B------:R-:W-:Y:S02]  /*2380*/  UIADD3.X UR9, UPT, UPT, URZ, UR45, URZ, UP2, !UPT ;  /* 0x0000002dff097290 */ /* 0x000fe400097fe4ff */
[----:B------:R-:W-:Y:S02]  /*2390*/  UIADD3 UR24, UPT, UPT, UR5, 0x24400, UR24 ;  /* 0x0002440005187890 */ /* 0x000fe4000fffe018 */
[----:B------:R-:W-:Y:S02]  /*23a0*/  UPRMT UR4, URZ, 0x5410, UR37 ;  /* 0x00005410ff047896 */ /* 0x000fe40008000025 */
[----:B------:R-:W-:-:S02]  /*23b0*/  USHF.L.U32 UR16, UR6, 0xa, URZ ;  /* 0x0000000a06107899 */ /* 0x000fc400080006ff */
[----:B------:R-:W-:Y:S01]  /*23c0*/  UIADD3 UR30, UP1, UPT, UR44, 0x280, URZ ;  /* 0x000002802c1e7890 */ /* 0x000fe2000ff3e0ff */
[----:B------:R-:W-:Y:S01]  /*23d0*/  UMOV UR40, 0x0 ;  /* 0x0000000000287882 */ /* 0x000fe20000000000 */
[----:B------:R-:W-:Y:S01]  /*23e0*/  UMOV UR41, 0x10000000 ;  /* 0x1000000000297882 */ /* 0x000fe20000000000 */
[----:B------:R-:W-:Y:S01]  /*23f0*/  UIADD3 UR38, UP0, UPT, UR44, 0x380, URZ ;  /* 0x000003802c267890 */ /* 0x000fe2000ff1e0ff */
[----:B------:R-:W-:Y:S01]  /*2400*/  UTMALDG.3D.2CTA [UR32], [UR22], desc[UR40] ;  /* 0x00002820160075b4 */ /* 0x000fe20008211000 */
[----:B------:R-:W-:Y:S02]  /*2410*/  USHF.L.U32 UR19, UR14, 0x1, URZ ;  /* 0x000000010e137899 */ /* 0x000fe400080006ff */
[----:B------:R-:W-:Y:S01]  /*2420*/  ULOP3.LUT UR13, UR16, UR46, URZ, 0xfc, !UPT ;  /* 0x0000002e100d7292 */ /* 0x000fe2000f8efcff */
[----:B------:R-:W-:Y:S01]  /*2430*/  UMOV UR28, UR36 ;  /* 0x00000024001c7c82 */ /* 0x000fe20008000000 */
[----:B------:R-:W-:Y:S01]  /*2440*/  UMOV UR25, UR33 ;  /* 0x0000002100197c82 */ /* 0x000fe20008000000 */
[----:B------:R-:W-:Y:S01]  /*2450*/  UMOV UR26, UR34 ;  /* 0x00000022001a7c82 */ /* 0x000fe20008000000 */
[----:B------:R-:W-:Y:S01]  /*2460*/  UIADD3.X UR31, UPT, UPT, URZ, UR45, URZ, UP1, !UPT ;  /* 0x0000002dff1f7290 */ /* 0x000fe20008ffe4ff */
[----:B------:R4:W-:Y:S01]  /*2470*/  UTMALDG.3D.MULTICAST.2CTA [UR24], [UR8], UR4, desc[UR40] ;  /* 0x00002818080073b4 */ /* 0x0009e20008211804 */
[----:B------:R-:W-:-:S02]  /*2480*/  UIADD3 UR16, UPT, UPT, UR5, 0x32400, UR16 ;  /* 0x0003240005107890 */ /* 0x000fc4000fffe010 */
[----:B------:R-:W-:Y:S02]  /*2490*/  UIADD3 UR11, UPT, UPT, UR50, UR19, URZ ;  /* 0x00000013320b7290 */ /* 0x000fe4000fffe0ff */
[----:B------:R-:W-:Y:S01]  /*24a0*/  UIADD3.X UR39, UPT, UPT, URZ, UR45, URZ, UP0, !UPT ;  /* 0x0000002dff277290 */ /* 0x000fe200087fe4ff */
[----:B------:R-:W-:Y:S01]  /*24b0*/  UMOV UR18, URZ ;  /* 0x000000ff00127c82 */ /* 0x000fe20008000000 */
[----:B------:R-:W-:Y:S01]  /*24c0*/  UMOV UR21, UR36 ;  /* 0x0000002400157c82 */ /* 0x000fe20008000000 */
[----:B------:R-:W-:Y:S02]  /*24d0*/  UMOV UR17, UR33 ;  /* 0x0000002100117c82 */ /* 0x000fe40008000000 */
[----:B------:R1:W-:Y:S01]  /*24e0*/  UTMALDG.4D.2CTA [UR16], [UR30], desc[UR40] ;  /* 0x000028101e0075b4 */ /* 0x0003e20008219000 */
[----:B----4-:R-:W-:Y:S01]  /*24f0*/  UIADD3 UR8, UPT, UPT, UR5, 0x34000, UR13 ;  /* 0x0003400005087890 */ /* 0x010fe2000fffe00d */
[----:B------:R-:W-:Y:S02]  /*2500*/  UMOV UR4, 0xf0000 ;  /* 0x000f000000047882 */ /* 0x000fe40000000000 */
[----:B------:R-:W-:Y:S01]  /*2510*/  UMOV UR13, UR36 ;  /* 0x00000024000d7c82 */ /* 0x000fe20008000000 */
[----:B------:R-:W-:-:S05]  /*2520*/  UMOV UR9, UR33 ;  /* 0x0000002100097c82 */ /* 0x000fca0008000000 */
[----:B------:R1:W-:Y:S02]  /*2530*/  UTMALDG.4D.MULTICAST.2CTA [UR8], [UR38], UR4, desc[UR40] ;  /* 0x00002808260073b4 */ /* 0x0003e40008219804 */
[----:B-1----:R-:W-:Y:S01]  /*2540*/  NOP ;  /* 0x0000000000007918 */ /* 0x002fe20000000000 */
.L_x_41:
[----:B------:R-:W-:Y:S05]  /*2550*/  BSYNC.RECONVERGENT B0 ;  /* 0x0000000000007941 */ /* 0x000fea0003800200 */
.L_x_40:
[----:B------:R-:W-:Y:S01]  /*2560*/  UIADD3 UR14, UPT, UPT, UR14, 0x1, URZ ;  /* 0x000000010e0e7890 */ /* 0x000fe2000fffe0ff */
[----:B------:R-:W-:-:S03]  /*2570*/  UMOV UR6, UR15 ;  /* 0x0000000f00067c82 */ /* 0x000fc60008000000 */
[----:B------:R-:W-:-:S09]  /*2580*/  UISETP.NE.AND UP0, UPT, UR14, UR29, UPT ;  /* 0x0000001d0e00728c */ /* 0x000fd2000bf05270 */
[----:B------:R-:W-:Y:S05]  /*2590*/  BRA.U UP0, `(.L_x_42) ;  /* 0xfffffff900f07547 */ /* 0x000fea000b83ffff */
.L_x_34:
[C---:B------:R-:W-:Y:S01]  /*25a0*/  LEA R3, R11.reuse, UR5, 0x3 ;  /* 0x000000050b037c11 */ /* 0x040fe2000f8e18ff */
[----:B------:R-:W-:Y:S01]  /*25b0*/  NOP ;  /* 0x0000000000007918 */ /* 0x000fe20000000000 */
[----:B-1----:R-:W-:Y:S02]  /*25c0*/  SHF.L.U32 R0, R10, 0x1f, RZ ;  /* 0x0000001f0a007819 */ /* 0x002fe400000006ff */
[----:B------:R-:W-:Y:S02]  /*25d0*/  LEA R5, R11, UR5, 0x4 ;  /* 0x000000050b057c11 */ /* 0x000fe4000f8e20ff */
[----:B------:R-:W1:Y:S02]  /*25e0*/  SYNCS.PHASECHK.TRANS64.TRYWAIT P0, [R3+URZ+0xc0], R0 ;  /* 0x0000c000030075a7 */ /* 0x000e6400080011ff */
[----:B-1----:R-:W-:Y:S05]  /*25f0*/  @!P0 BRA `(.L_x_43) ;  /* 0x0000007c005c8947 */ /* 0x002fea0003800000 */
.L_x_157:
[----:B------:R-:W4:Y:S01]  /*2600*/  LDS.128 R4, [R5+0x130] ;  /* 0x0001300005047984 */ /* 0x000f220000000c00 */
[----:B------:R-:W-:Y:S01]  /*2610*/  UISETP.GE.AND UP0, UPT, UR42, 0x1, UPT ;  /* 0x000000012a00788c */ /* 0x000fe2000bf06270 */
[----:B------:R-:W-:Y:S01]  /*2620*/  @!PT LDS RZ, [RZ] ;  /* 0x00000000fffff984 */ /* 0x000fe20000000800 */
[----:B------:R-:W-:Y:S01]  /*2630*/  @!PT LDS RZ, [RZ] ;  /* 0x00000000fffff984 */ /* 0x000fe20000000800 */
[----:B------:R-:W-:Y:S01]  /*2640*/  @!PT LDS RZ, [RZ] ;  /* 0x00000000fffff984 */ /* 0x000fe20000000800 */
[----:B------:R-:W-:Y:S01]  /*2650*/  @!PT LDS RZ, [RZ] ;  /* 0x00000000fffff984 */ /* 0x000fe20000000800 */
[----:B------:R1:W-:Y:S06]  /*2660*/  MEMBAR.ALL.CTA ;  /* 0x0000000000007992 */ /* 0x0003ec0000008000 */
[----:B-1----:R-:W1:Y:S01]  /*2670*/  FENCE.VIEW.ASYNC.S ;  /* 0x00000000000073c6 */ /* 0x002e620000000000 */
[----:B----4-:R-:W-:-:S13]  /*2680*/  LOP3.LUT P0, RZ, R6, 0x1, RZ, 0xc0, !PT ;  /* 0x0000000106ff7812 */ /* 0x010fda000780c0ff */
[----:B-1----:R-:W-:Y:S01]  /*2690*/  VOTEU.ANY UP1, P0 ;  /* 0x0000000000ff7886 */ /* 0x002fe20000020100 */
[----:B------:R-:W-:-:S13]  /*26a0*/  PLOP3.LUT P0, PT, PT, PT, UP1, 0x80, 0x8 ;  /* 0x000000000008781c */ /* 0x000fda0003f0f018 */
[----:B------:R-:W-:Y:S02]  /*26b0*/  @P0 LOP3.LUT R0, R5, 0xffff, RZ, 0xc0, !PT ;  /* 0x0000ffff05000812 */ /* 0x000fe400078ec0ff */
[----:B--2---:R-:W-:Y:S02]  /*26c0*/  @P0 MOV R2, R4 ;  /* 0x0000000400020202 */ /* 0x004fe40000000f00 */
[----:B------:R-:W-:Y:S01]  /*26d0*/  @P0 R2UR UR6, R0 ;  /* 0x00000000000602ca */ /* 0x000fe200000e0000 */
[----:B------:R-:W-:Y:S01]  /*26e0*/  VIADD R0, R3, 0xd0 ;  /* 0x000000d003007836 */ /* 0x000fe20000000000 */
[----:B------:R-:W-:Y:S02]  /*26f0*/  @P0 SHF.R.U32.HI R4, RZ, 0x10, R5 ;  /* 0x00000010ff040819 */ /* 0x000fe40000011605 */
[----:B------:R-:W-:Y:S02]  /*2700*/  @P0 R2UR UR7, R2 ;  /* 0x00000000020702ca */ /* 0x000fe400000e0000 */
[----:B------:R-:W-:-:S02]  /*2710*/  PRMT R0, RZ, 0x654, R0 ;  /* 0x00000654ff007816 */ /* 0x000fc40000000000 */
[----:B------:R-:W-:Y:S02]  /*2720*/  @P0 R2UR UR4, R4 ;  /* 0x00000000040402ca */ /* 0x000fe400000e0000 */
[----:B------:R1:W-:Y:S03]  /*2730*/  SYNCS.ARRIVE.TRANS64.RED.A1T0 RZ, [R0+URZ], RZ ;  /* 0x000000ff00ff79a7 */ /* 0x0003e600081004ff */
[----:B------:R-:W-:-:S04]  /*2740*/  @UP1 UMOV UR52, UR6 ;  /* 0x0000000600341c82 */ /* 0x000fc80008000000 */
[----:B------:R-:W-:-:S04]  /*2750*/  @UP1 UMOV UR53, UR7 ;  /* 0x0000000700351c82 */ /* 0x000fc80008000000 */
[----:B------:R-:W-:Y:S01]  /*2760*/  @UP1 UMOV UR36, UR4 ;  /* 0x0000000400241c82 */ /* 0x000fe20008000000 */
[----:B------:R-:W-:Y:S05]  /*2770*/  BRA.U !UP0, `(.L_x_44) ;  /* 0x0000000108d47547 */ /* 0x000fea000b800000 */
[----:B------:R-:W2:Y:S01]  /*2780*/  LDCU.128 UR16, c[0x0][0xf10] ;  /* 0x0001e200ff1077ac */ /* 0x000ea20008000c00 */
[----:B------:R-:W4:Y:S01]  /*2790*/  LDCU UR11, c[0x0][0xf20] ;  /* 0x0001e400ff0b77ac */ /* 0x000f220008000800 */
[----:B------:R-:W3:Y:S01]  /*27a0*/  LDCU UR24, c[0x0][0xf0c] ;  /* 0x0001e180ff1877ac */ /* 0x000ee20008000800 */
[----:B------:R-:W1:Y:S01]  /*27b0*/  LDCU.64 UR8, c[0x0][0xf28] ;  /* 0x0001e500ff0877ac */ /* 0x000e620008000a00 */
[----:B------:R-:W-:Y:S02]  /*27c0*/  UISETP.NE.AND UP3, UPT, UR42, 0x1, UPT ;  /* 0x000000012a00788c */ /* 0x000fe4000bf65270 */
[----:B--2---:R-:W-:Y:S02]  /*27d0*/  UIMAD.WIDE.U32 UR12, UR55, UR19, URZ ;  /* 0x00000013370c72a5 */ /* 0x004fe4000f8e00ff */
[----:B------:R-:W-:Y:S02]  /*27e0*/  UIMAD.WIDE.U32 UR6, UR56, UR16, URZ ;  /* 0x00000010380672a5 */ /* 0x000fe4000f8e00ff */
[----:B------:R-:W-:-:S02]  /*27f0*/  UISETP.NE.AND UP0, UPT, UR18, 0x1, UPT ;  /* 0x000000011200788c */ /* 0x000fc4000bf05270 */
[----:B------:R-:W-:Y:S01]  /*2800*/  UIMAD.WIDE.U32 UR22, UR52, UR19, URZ ;  /* 0x00000013341672a5 */ /* 0x000fe2000f8e00ff */
[----:B------:R-:W-:Y:S02]  /*2810*/  UMOV UR12, UR13 ;  /* 0x0000000d000c7c82 */ /* 0x000fe40008000000 */
[----:B------:R-:W-:Y:S01]  /*2820*/  UMOV UR6, UR7 ;  /* 0x0000000700067c82 */ /* 0x000fe20008000000 */
[----:B----4-:R-:W-:Y:S02]  /*2830*/  USHF.R.U32.HI UR12, URZ, UR11, UR12 ;  /* 0x0000000bff0c7299 */ /* 0x010fe4000801160c */
[----:B------:R-:W-:Y:S02]  /*2840*/  USHF.R.U32.HI UR7, URZ, UR17, UR6 ;  /* 0x00000011ff077299 */ /* 0x000fe40008011606 */
[----:B---3--:R-:W-:Y:S02]  /*2850*/  UISETP.NE.AND UP2, UPT, UR24, 0x1, UPT ;  /* 0x000000011800788c */ /* 0x008fe4000bf45270 */
[----:B------:R-:W-:-:S02]  /*2860*/  USEL UR6, UR55, UR12, !UP0 ;  /* 0x0000000c37067287 */ /* 0x000fc4000c000000 */
[----:B------:R-:W-:Y:S02]  /*2870*/  USEL UR7, UR56, UR7, !UP2 ;  /* 0x0000000738077287 */ /* 0x000fe4000d000000 */
[----:B-1----:R-:W-:Y:S01]  /*2880*/  UIMAD.WIDE.U32 UR12, UR6, UR8, URZ ;  /* 0x00000008060c72a5 */ /* 0x002fe2000f8e00ff */
[----:B------:R-:W-:Y:S01]  /*2890*/  UMOV UR4, UR23 ;  /* 0x0000001700047c82 */ /* 0x000fe20008000000 */
[----:B------:R-:W-:Y:S02]  /*28a0*/  UIMAD.WIDE.U32 UR20, UR53, UR16, URZ ;  /* 0x00000010351472a5 */ /* 0x000fe4000f8e00ff */
[----:B------:R-:W-:-:S03]  /*28b0*/  UIMAD.WIDE.U32 UR22, UR7, UR8, URZ ;  /* 0x00000008071672a5 */ /* 0x000fc6000f8e00ff */
[----:B------:R-:W-:Y:S01]  /*28c0*/  UMOV UR12, UR13 ;  /* 0x0000000d000c7c82 */ /* 0x000fe20008000000 */
[----:B------:R-:W-:Y:S02]  /*28d0*/  USHF.R.U32.HI UR4, URZ, UR11, UR4 ;  /* 0x0000000bff047299 */ /* 0x000fe40008011604 */
[----:B------:R-:W-:Y:S01]  /*28e0*/  @UP3 USHF.R.U32.HI UR6, URZ, UR9, UR12 ;  /* 0x00000009ff063299 */ /* 0x000fe2000801160c */
[----:B------:R-:W-:Y:S01]  /*28f0*/  UMOV UR20, UR21 ;  /* 0x0000001500147c82 */ /* 0x000fe20008000000 */
[----:B------:R-:W-:Y:S01]  /*2900*/  UMOV UR22, UR23 ;  /* 0x0000001700167c82 */ /* 0x000fe20008000000 */
[----:B------:R-:W-:Y:S02]  /*2910*/  USHF.R.U32.HI UR17, URZ, UR17, UR20 ;  /* 0x00000011ff117299 */ /* 0x000fe40008011614 */
[----:B------:R-:W-:Y:S02]  /*2920*/  USEL UR4, UR52, UR4, !UP0 ;  /* 0x0000000434047287 */ /* 0x000fe4000c000000 */
[----:B------:R-:W-:-:S02]  /*2930*/  @UP3 USHF.R.U32.HI UR7, URZ, UR9, UR22 ;  /* 0x00000009ff073299 */ /* 0x000fc40008011616 */
[----:B------:R-:W-:Y:S02]  /*2940*/  UIMAD UR11, UR42, UR6, URZ ;  /* 0x000000062a0b72a4 */ /* 0x000fe4000f8e02ff */
[----:B------:R-:W-:Y:S02]  /*2950*/  USEL UR6, UR53, UR17, !UP2 ;  /* 0x0000001135067287 */ /* 0x000fe4000d000000 */
[----:B------:R-:W-:Y:S02]  /*2960*/  UIMAD UR12, UR42, UR7, URZ ;  /* 0x000000072a0c72a4 */ /* 0x000fe4000f8e02ff */
[----:B------:R-:W-:Y:S02]  /*2970*/  UISETP.GE.AND UP0, UPT, UR4, UR11, UPT ;  /* 0x0000000b0400728c */ /* 0x000fe4000bf06270 */
[----:B------:R-:W-:Y:S02]  /*2980*/  UIMAD.WIDE.U32 UR16, UR4, UR8, URZ ;  /* 0x00000008041072a5 */ /* 0x000fe4000f8e00ff */
[----:B------:R-:W-:-:S02]  /*2990*/  UISETP.GE.OR UP0, UPT, UR6, UR12, UP0 ;  /* 0x0000000c0600728c */ /* 0x000fc40008706670 */
[----:B------:R-:W-:Y:S02]  /*29a0*/  UIMAD.WIDE.U32 UR12, UR6, UR8, URZ ;  /* 0x00000008060c72a5 */ /* 0x000fe4000f8e00ff */
[----:B------:R-:W-:Y:S01]  /*29b0*/  UIADD3 UR14, UPT, UPT, -UR4, URZ, URZ ;  /* 0x000000ff040e7290 */ /* 0x000fe2000fffe1ff */
[----:B------:R-:W-:Y:S01]  /*29c0*/  UMOV UR11, UR17 ;  /* 0x00000011000b7c82 */ /* 0x000fe20008000000 */
[----:B------:R-:W-:Y:S02]  /*29d0*/  UIADD3 UR12, UPT, UPT, -UR6, URZ, URZ ;  /* 0x000000ff060c7290 */ /* 0x000fe4000fffe1ff */
[----:B------:R-:W-:-:S03]  /*29e0*/  USHF.R.U32.HI UR11, URZ, UR9, UR11 ;  /* 0x00000009ff0b7299 */ /* 0x000fc6000801160b */
[----:B------:R-:W-:Y:S01]  /*29f0*/  @!UP0 UMOV UR8, UR13 ;  /* 0x0000000d00088c82 */ /* 0x000fe20008000000 */
[----:B------:R-:W-:Y:S02]  /*2a00*/  UIMAD UR14, UR18, UR14, UR52 ;  /* 0x0000000e120e72a4 */ /* 0x000fe4000f8e0234 */
[----:B------:R-:W-:Y:S02]  /*2a10*/  USEL UR11, UR4, UR11, !UP3 ;  /* 0x0000000b040b7287 */ /* 0x000fe4000d800000 */
[----:B------:R-:W-:Y:S02]  /*2a20*/  @!UP0 USHF.R.U32.HI UR8, URZ, UR9, UR8 ;  /* 0x00000009ff088299 */ /* 0x000fe40008011608 */
[----:B------:R-:W-:Y:S02]  /*2a30*/  UIADD3 UR9, UPT, UPT, -UR11, URZ, URZ ;  /* 0x000000ff0b097290 */ /* 0x000fe4000fffe1ff */
[----:B------:R-:W-:Y:S02]  /*2a40*/  @!UP0 USEL UR8, UR6, UR8, !UP3 ;  /* 0x0000000806088287 */ /* 0x000fe4000d800000 */
[----:B------:R-:W-:-:S02]  /*2a50*/  UIMAD UR9, UR42, UR9, UR4 ;  /* 0x000000092a0972a4 */ /* 0x000fc4000f8e0204 */
[----:B------:R-:W-:Y:S02]  /*2a60*/  @!UP0 UIADD3 UR11, UPT, UPT, UR11, -UR8, URZ ;  /* 0x800000080b0b8290 */ /* 0x000fe4000fffe0ff */
[----:B------:R-:W-:Y:S02]  /*2a70*/  @!UP0 UIMAD UR8, UR9, UR7, UR8 ;  /* 0x00000007090882a4 */ /* 0x000fe4000f8e0208 */
[----:B------:R-:W-:Y:S02]  /*2a80*/  @!UP0 UIMAD UR4, UR42, UR11, UR6 ;  /* 0x0000000b2a0482a4 */ /* 0x000fe4000f8e0206 */
[----:B------:R-:W-:Y:S02]  /*2a90*/  UIMAD UR7, UR24, UR12, UR53 ;  /* 0x0000000c180772a4 */ /* 0x000fe4000f8e0235 */
[----:B------:R-:W-:Y:S01]  /*2aa0*/  UIMAD UR52, UR4, UR18, UR14 ;  /* 0x00000012043472a4 */ /* 0x000fe2000f8e020e */
[----:B------:R-:W-:Y:S02]  /*2ab0*/  @!UP0 UMOV UR6, UR8 ;  /* 0x0000000800068c82 */ /* 0x000fe40008000000 */
[----:B------:R-:W-:-:S12]  /*2ac0*/  UIMAD UR53, UR6, UR24, UR7 ;  /* 0x00000018063572a4 */ /* 0x000fd8000f8e0207 */
.L_x_44:
[----:B------:R-:W2:Y:S02]  /*2ad0*/  LDCU UR4, c[0x0][0xf30] ;  /* 0x0001e600ff0477ac */ /* 0x000ea40008000800 */
[----:B--2---:R-:W-:-:S09]  /*2ae0*/  UISETP.NE.AND UP0, UPT, UR4, 0x1, UPT ;  /* 0x000000010400788c */ /* 0x004fd2000bf05270 */
[----:B------:R-:W-:Y:S05]  /*2af0*/  BRA.U UP0, `(.L_x_45) ;  /* 0x0000000100447547 */ /* 0x000fea000b800000 */
[----:B------:R-:W2:Y:S01]  /*2b00*/  LDCU.128 UR16, c[0x0][0xf10] ;  /* 0x0001e200ff1077ac */ /* 0x000ea20008000c00 */
[----:B------:R-:W4:Y:S01]  /*2b10*/  LDCU UR11, c[0x0][0xf0c] ;  /* 0x0001e180ff0b77ac */ /* 0x000f220008000800 */
[----:B------:R-:W1:Y:S01]  /*2b20*/  LDCU UR12, c[0x0][0xf20] ;  /* 0x0001e400ff0c77ac */ /* 0x000e620008000800 */
[----:B--2---:R-:W-:Y:S02]  /*2b30*/  UIMAD.WIDE.U32 UR8, UR53, UR16, URZ ;  /* 0x00000010350872a5 */ /* 0x004fe4000f8e00ff */
[----:B------:R-:W-:Y:S02]  /*2b40*/  UIMAD.WIDE.U32 UR6, UR52, UR19, URZ ;  /* 0x00000013340672a5 */ /* 0x000fe4000f8e00ff */
[----:B----4-:R-:W-:Y:S02]  /*2b50*/  UISETP.NE.AND UP2, UPT, UR11, 0x1, UPT ;  /* 0x000000010b00788c */ /* 0x010fe4000bf45270 */
[----:B------:R-:W-:Y:S01]  /*2b60*/  UISETP.NE.AND UP0, UPT, UR18, 0x1, UPT ;  /* 0x000000011200788c */ /* 0x000fe2000bf05270 */
[----:B------:R-:W-:-:S02]  /*2b70*/  UMOV UR8, UR9 ;  /* 0x0000000900087c82 */ /* 0x000fc40008000000 */
[----:B------:R-:W-:Y:S01]  /*2b80*/  UMOV UR4, UR7 ;  /* 0x0000000700047c82 */ /* 0x000fe20008000000 */
[----:B------:R-:W-:Y:S02]  /*2b90*/  USHF.R.U32.HI UR17, URZ, UR17, UR8 ;  /* 0x00000011ff117299 */ /* 0x000fe40008011608 */
[----:B-1----:R-:W-:Y:S02]  /*2ba0*/  USHF.R.U32.HI UR4, URZ, UR12, UR4 ;  /* 0x0000000cff047299 */ /* 0x002fe40008011604 */
[----:B------:R-:W-:Y:S02]  /*2bb0*/  USEL UR6, UR53, UR17, !UP2 ;  /* 0x0000001135067287 */ /* 0x000fe4000d000000 */
[----:B------:R-:W-:-:S04]  /*2bc0*/  USEL UR4, UR52, UR4, !UP0 ;  /* 0x0000000434047287 */ /* 0x000fc8000c000000 */
[----:B------:R-:W-:Y:S02]  /*2bd0*/  UIADD3 UR7, UPT, UPT, UR6, -UR4, URZ ;  /* 0x8000000406077290 */ /* 0x000fe4000fffe0ff */
[----:B------:R-:W-:Y:S02]  /*2be0*/  UIADD3 UR4, UPT, UPT, -UR6, UR4, URZ ;  /* 0x0000000406047290 */ /* 0x000fe4000fffe1ff */
[----:B------:R-:W-:Y:S02]  /*2bf0*/  UIMAD UR52, UR7, UR18, UR52 ;  /* 0x00000012073472a4 */ /* 0x000fe4000f8e0234 */
[----:B------:R-:W-:-:S12]  /*2c00*/  UIMAD UR53, UR4, UR11, UR53 ;  /* 0x0000000b043572a4 */ /* 0x000fd8000f8e0235 */
.L_x_45:
[----:B------:R-:W-:Y:S01]  /*2c10*/  VIADD R11, R11, 0x1 ;  /* 0x000000010b0b7836 */ /* 0x000fe20000000000 */
[----:B------:R-:W-:Y:S01]  /*2c20*/  R2UR UR4, R82 ;  /* 0x00000000520472ca */ /* 0x000fe200000e0000 */
[----:B------:R-:W-:Y:S01]  /*2c30*/  UIADD3 UR28, UPT, UPT, UR53, UR63, URZ ;  /* 0x0000003f351c7290 */ /* 0x000fe2000fffe0ff */
[----:B------:R-:W-:Y:S02]  /*2c40*/  PLOP3.LUT P2, PT, PT, PT, PT, 0x80, 0x8 ;  /* 0x000000000008781c */ /* 0x000fe40003f4f070 */
[----:B------:R-:W-:-:S04]  /*2c50*/  ISETP.NE.AND P0, PT, R11, 0x2, PT ;  /* 0x000000020b00780c */ /* 0x000fc80003f05270 */
[----:B------:R-:W-:Y:S02]  /*2c60*/  SEL R3, RZ, 0x1, P0 ;  /* 0x00000001ff037807 */ /* 0x000fe40000000000 */
[----:B------:R-:W-:Y:S02]  /*2c70*/  SEL R11, R11, RZ, P0 ;  /* 0x000000ff0b0b7207 */ /* 0x000fe40000000000 */
[----:B------:R-:W-:Y:S01]  /*2c80*/  LOP3.LUT R10, R10, R3, RZ, 0x3c, !PT ;  /* 0x000000030a0a7212 */ /* 0x000fe200078e3cff */
[----:B------:R-:W-:Y:S01]  /*2c90*/  UIADD3 UR12, UPT, UPT, UR52, UR4, URZ ;  /* 0x00000004340c7290 */ /* 0x000fe2000fffe0ff */
[----:B------:R-:W-:Y:S11]  /*2ca0*/  BRA.U UP1, `(.L_x_46) ;  /* 0xffffffed01647547 */ /* 0x000ff6000b83ffff */
[----:B------:R-:W-:Y:S01]  /*2cb0*/  UIADD3 UR7, UPT, UPT, UR5, 0x38, URZ ;  /* 0x0000003805077890 */ /* 0x000fe2000fffe0ff */
[----:B------:R-:W-:-:S03]  /*2cc0*/  SHF.L.U32 R3, R12, 0x1f, RZ ;  /* 0x0000001f0c037819 */ /* 0x000fc600000006ff */
[----:B------:R-:W-:-:S09]  /*2cd0*/  ULEA UR4, UR15, UR7, 0x3 ;  /* 0x000000070f047291 */ /* 0x000fd2000f8e18ff */
[----:B------:R-:W2:Y:S02]  /*2ce0*/  SYNCS.PHASECHK.TRANS64.TRYWAIT P0, [UR4], R3 ;  /* 0x00000003ff0075a7 */ /* 0x000ea40008001104 */
[----:B--2---:R-:W-:Y:S05]  /*2cf0*/  @!P0 BRA `(.L_x_47) ;  /* 0x0000007400b08947 */ /* 0x004fea0003800000 */
.L_x_159:
[----:B------:R-:W-:-:S04]  /*2d00*/  UIADD3 UR4, UPT, UPT, UR15, 0x1, URZ ;  /* 0x000000010f047890 */ /* 0x000fc8000fffe0ff */
[----:B------:R-:W-:-:S04]  /*2d10*/  UISETP.NE.AND UP0, UPT, UR4, 0x7, UPT ;  /* 0x000000070400788c */ /* 0x000fc8000bf05270 */
[----:B------:R-:W-:Y:S02]  /*2d20*/  USEL UR6, URZ, 0x1, UP0 ;  /* 0x00000001ff067887 */ /* 0x000fe40008000000 */
[----:B------:R-:W-:-:S04]  /*2d30*/  USEL UR4, UR4, URZ, UP0 ;  /* 0x000000ff04047287 */ /* 0x000fc80008000000 */
[----:B------:R-:W-:Y:S01]  /*2d40*/  ULEA UR5, UR4, UR7, 0x3 ;  /* 0x0000000704057291 */ /* 0x000fe2000f8e18ff */
[----:B------:R-:W-:-:S04]  /*2d50*/  LOP3.LUT R2, R12, UR6, RZ, 0x3c, !PT ;  /* 0x000000060c027c12 */ /* 0x000fc8000f8e3cff */
[----:B-1----:R-:W-:-:S04]  /*2d60*/  SHF.L.U32 R3, R2, 0x1f, RZ ;  /* 0x0000001f02037819 */ /* 0x002fc800000006ff */
[----:B------:R-:W1:Y:S02]  /*2d70*/  SYNCS.PHASECHK.TRANS64.TRYWAIT P0, [UR5], R3 ;  /* 0x00000003ff0075a7 */ /* 0x000e640008001105 */
[----:B-1----:R-:W-:Y:S05]  /*2d80*/  @!P0 BRA `(.L_x_48) ;  /* 0x0000007400a48947 */ /* 0x002fea0003800000 */
.L_x_161:
        /* <DEDUP_REMOVED lines=9> */
.L_x_163:
        /* <DEDUP_REMOVED lines=9> */
.L_x_165:
        /* <DEDUP_REMOVED lines=9> */
.L_x_167:
        /* <DEDUP_REMOVED lines=9> */
.L_x_169:
[----:B------:R-:W-:-:S04]  /*2fd0*/  UIADD3 UR4, UPT, UPT, UR4, 0x1, URZ ;  /* 0x0000000104047890 */ /* 0x000fc8000fffe0ff */
[----:B------:R-:W-:-:S04]  /*2fe0*/  UISETP.NE.AND UP0, UPT, UR4, 0x7, UPT ;  /* 0x000000070400788c */ /* 0x000fc8000bf05270 */
[----:B------:R-:W-:Y:S02]  /*2ff0*/  USEL UR5, URZ, 0x1, UP0 ;  /* 0x00000001ff057887 */ /* 0x000fe40008000000 */
[----:B------:R-:W-:-:S04]  /*3000*/  USEL UR4, UR4, URZ, UP0 ;  /* 0x000000ff04047287 */ /* 0x000fc80008000000 */
[----:B------:R-:W-:Y:S01]  /*3010*/  ULEA UR4, UR4, UR7, 0x3 ;  /* 0x0000000704047291 */ /* 0x000fe2000f8e18ff */
[----:B-1----:R-:W-:-:S04]  /*3020*/  LOP3.LUT R3, R2, UR5, RZ, 0x3c, !PT ;  /* 0x0000000502037c12 */ /* 0x002fc8000f8e3cff */
[----:B------:R-:W-:Y:S01]  /*3030*/  SHF.L.U32 R3, R3, 0x1f, RZ ;  /* 0x0000001f03037819 */ /* 0x000fe200000006ff */
[----:B------:R-:W-:-:S07]  /*3040*/  IMAD.U32 R0, RZ, RZ, UR4 ;  /* 0x00000004ff007e24 */ /* 0x000fce000f8e00ff */
.L_x_53:
[----:B-1----:R1:W2:Y:S02]  /*3050*/  SYNCS.PHASECHK.TRANS64.TRYWAIT P0, [R0+URZ], R3 ;  /* 0x00000003000075a7 */ /* 0x0022a400080011ff */
[----:B--2---:R-:W-:Y:S05]  /*3060*/  @!P0 NANOSLEEP.SYNCS 0x989680 ;  /* 0x009896800000895d */ /* 0x004fea0003900000 */
[----:B------:R-:W2:Y:S02]  /*3070*/  @!P0 SYNCS.PHASECHK.TRANS64 P0, [R0+URZ], R3 ;  /* 0x00000003000085a7 */ /* 0x000ea400080010ff */
[----:B--2---:R-:W-:Y:S05]  /*3080*/  @P0 EXIT ;  /* 0x000000000000094d */ /* 0x004fea0003800000 */
[----:B------:R-:W-:Y:S05]  /*3090*/  BRA `(.L_x_53) ;  /* 0xfffffffc00ec7947 */ /* 0x000fea000383ffff */
.L_x_22:
[----:B------:R-:W-:-:S04]  /*30a0*/  UISETP.NE.AND UP0, UPT, UR54, URZ, UPT ;  /* 0x000000ff3600728c */ /* 0x000fc8000bf05270 */
[----:B------:R-:W-:-:S09]  /*30b0*/  UISETP.NE.OR UP0, UPT, UR20, 0x1, UP0 ;  /* 0x000000011400788c */ /* 0x000fd20008705670 */
[----:B------:R-:W-:Y:S05]  /*30c0*/  BRA.U UP0, `(.L_x_54) ;  /* 0x0000000500487547 */ /* 0x000fea000b800000 */
[----:B------:R-:W-:Y:S01]  /*30d0*/  ISETP.GE.U32.AND P2, PT, R0, 0x4, PT ;  /* 0x000000040000780c */ /* 0x000fe20003f46070 */
[----:B------:R-:W-:Y:S01]  /*30e0*/  IMAD.MOV.U32 R12, RZ, RZ, 0x1 ;  /* 0x00000001ff0c7424 */ /* 0x000fe200078e00ff */
[----:B------:R-:W-:Y:S02]  /*30f0*/  CS2R R10, SRZ ;  /* 0x00000000000a7805 */ /* 0x000fe4000001ff00 */
[----:B------:R-:W-:Y:S01]  /*3100*/  CS2R R8, SRZ ;  /* 0x0000000000087805 */ /* 0x000fe2000001ff00 */
[----:B------:R-:W-:Y:S01]  /*3110*/  UMOV UR6, 0x400 ;  /* 0x0000040000067882 */ /* 0x000fe20000000000 */
[----:B------:R-:W-:Y:S01]  /*3120*/  UMOV UR5, URZ ;  /* 0x000000ff00057c82 */ /* 0x000fe20008000000 */
[----:B------:R-:W-:-:S12]  /*3130*/  ULEA UR6, UR54, UR6, 0x18 ;  /* 0x0000000636067291 */ /* 0x000fd8000f8ec0ff */
.L_x_58:
[----:B------:R-:W-:Y:S02]  /*3140*/  LEA R2, R8, UR6, 0x3 ;  /* 0x0000000608027c11 */ /* 0x000fe4000f8e18ff */
[----:B------:R-:W-:-:S03]  /*3150*/  SHF.L.U32 R5, R9, 0x1f, RZ ;  /* 0x0000001f09057819 */ /* 0x000fc600000006ff */
[----:B------:R-:W-:Y:S01]  /*3160*/  VIADD R4, R2, 0x110 ;  /* 0x0000011002047836 */ /* 0x000fe20000000000 */
[----:B------:R-:W2:Y:S02]  /*3170*/  SYNCS.PHASECHK.TRANS64.TRYWAIT P0, [R2+URZ+0x100], R5 ;  /* 0x00010005020075a7 */ /* 0x000ea400080011ff */
[----:B--2---:R-:W-:Y:S05]  /*3180*/  @!P0 BRA `(.L_x_55) ;  /* 0x00000074001c8947 */ /* 0x004fea0003800000 */
.L_x_170:
[----:B------:R-:W-:Y:S01]  /*3190*/  ULEA UR4, UR5, UR6, 0x3 ;  /* 0x0000000605047291 */ /* 0x000fe2000f8e18ff */
[----:B------:R-:W-:Y:S02]  /*31a0*/  PRMT R4, RZ, 0x654, R4 ;  /* 0x00000654ff047816 */ /* 0x000fe40000000004 */
[----:B--2---:R-:W-:Y:S01]  /*31b0*/  SHF.L.U32 R5, R12, 0x1f, RZ ;  /* 0x0000001f0c057819 */ /* 0x004fe200000006ff */
[----:B------:R-:W-:Y:S01]  /*31c0*/  UIADD3 UR7, UPT, UPT, UR4, 0xc0, URZ ;  /* 0x000000c004077890 */ /* 0x000fe2000fffe0ff */
[----:B------:R2:W-:Y:S05]  /*31d0*/  SYNCS.ARRIVE.TRANS64.RED.A1T0 RZ, [R4+URZ], RZ ;  /* 0x000000ff04ff79a7 */ /* 0x0005ea00081004ff */
[----:B------:R-:W-:Y:S01]  /*31e0*/  IMAD.U32 R7, RZ, RZ, UR7 ;  /* 0x00000007ff077e24 */ /* 0x000fe2000f8e00ff */
[----:B------:R-:W3:Y:S04]  /*31f0*/  SYNCS.PHASECHK.TRANS64.TRYWAIT P0, [UR4+0xd0], R5 ;  /* 0x0000d005ff0075a7 */ /* 0x000ee80008001104 */
[----:B------:R-:W-:Y:S01]  /*3200*/  PRMT R6, R0, 0x654, R7 ;  /* 0x0000065400067816 */ /* 0x000fe20000000007 */
[----:B--2---:R-:W-:Y:S01]  /*3210*/  @!P2 IMAD.MOV.U32 R4, RZ, RZ, 0x10 ;  /* 0x00000010ff04a424 */ /* 0x004fe200078e00ff */
[----:B---3--:R-:W-:Y:S06]  /*3220*/  @!P0 BRA `(.L_x_56) ;  /* 0x0000007400088947 */ /* 0x008fec0003800000 */
.L_x_172:
[----:B------:R-:W-:Y:S01]  /*3230*/  ULEA UR8, UR5, UR6, 0x4 ;  /* 0x0000000605087291 */ /* 0x000fe2000f8e20ff */
[----:B------:R-:W-:Y:S01]  /*3240*/  SEL R3, R6, R3, !P2 ;  /* 0x0000000306037207 */ /* 0x000fe20005000000 */
[----:B------:R-:W-:Y:S01]  /*3250*/  UIADD3 UR9, UPT, UPT, UR4, 0xc0, URZ ;  /* 0x000000c004097890 */ /* 0x000fe2000fffe0ff */
[----:B--2---:R-:W-:Y:S01]  /*3260*/  LEA R2, R11, UR6, 0x3 ;  /* 0x000000060b027c11 */ /* 0x004fe2000f8e18ff */
[----:B------:R-:W-:Y:S01]  /*3270*/  UIADD3 UR8, UPT, UPT, UR8, 0x130, URZ ;  /* 0x0000013008087890 */ /* 0x000fe2000fffe0ff */
[----:B------:R-:W-:Y:S01]  /*3280*/  SHF.L.U32 R5, R10, 0x1f, RZ ;  /* 0x0000001f0a057819 */ /* 0x000fe200000006ff */
[----:B------:R2:W-:Y:S01]  /*3290*/  @!P2 SYNCS.ARRIVE.TRANS64.RED RZ, [R3+URZ], R4 ;  /* 0x0000000403ffa9a7 */ /* 0x0005e200080004ff */
[----:B------:R-:W-:Y:S01]  /*32a0*/  UIADD3 UR4, UPT, UPT, UR5, 0x1, URZ ;  /* 0x0000000105047890 */ /* 0x000fe2000fffe0ff */
[----:B------:R-:W-:-:S03]  /*32b0*/  VIADD R8, R8, 0x1 ;  /* 0x0000000108087836 */ /* 0x000fc60000000000 */
[----:B------:R-:W-:Y:S02]  /*32c0*/  UISETP.NE.AND UP0, UPT, UR4, 0x2, UPT ;  /* 0x000000020400788c */ /* 0x000fe4000bf05270 */
[----:B------:R-:W-:Y:S06]  /*32d0*/  UGETNEXTWORKID.BROADCAST [UR8], [UR9] ;  /* 0x00000000080073ca */ /* 0x000fec0008000100 */
[----:B------:R-:W-:Y:S01]  /*32e0*/  USEL UR7, URZ, 0x1, UP0 ;  /* 0x00000001ff077887 */ /* 0x000fe20008000000 */
[----:B------:R-:W-:Y:S01]  /*32f0*/  ISETP.NE.AND P0, PT, R8, 0x2, PT ;  /* 0x000000020800780c */ /* 0x000fe20003f05270 */
[----:B------:R-:W-:Y:S01]  /*3300*/  USEL UR5, UR4, URZ, UP0 ;  /* 0x000000ff04057287 */ /* 0x000fe20008000000 */
[----:B------:R-:W3:Y:S03]  /*3310*/  SYNCS.PHASECHK.TRANS64.TRYWAIT P1, [R2+URZ+0xc0], R5 ;  /* 0x0000c005020075a7 */ /* 0x000ee600080211ff */
[----:B------:R-:W-:Y:S01]  /*3320*/  LOP3.LUT R12, R12, UR7, RZ, 0x3c, !PT ;  /* 0x000000070c0c7c12 */ /* 0x000fe2000f8e3cff */
[----:B--23--:R-:W-:Y:S07]  /*3330*/  @!P1 BRA `(.L_x_57) ;  /* 0x0000007000dc9947 */ /* 0x00cfee0003800000 */
.L_x_173:
[C---:B------:R-:W-:Y:S01]  /*3340*/  LEA R4, R11.reuse, UR6, 0x4 ;  /* 0x000000060b047c11 */ /* 0x040fe2000f8e20ff */
[----:B--2---:R-:W-:Y:S01]  /*3350*/  VIADD R2, R2, 0xd0 ;  /* 0x000000d002027836 */ /* 0x004fe20000000000 */
[----:B------:R-:W-:Y:S01]  /*3360*/  SEL R8, R8, RZ, P0 ;  /* 0x000000ff08087207 */ /* 0x000fe20000000000 */
[----:B------:R-:W-:-:S03]  /*3370*/  VIADD R11, R11, 0x1 ;  /* 0x000000010b0b7836 */ /* 0x000fc60000000000 */
[----:B------:R-:W2:Y:S01]  /*3380*/  LDS.128 R4, [R4+0x130] ;  /* 0x0001300004047984 */ /* 0x000ea20000000c00 */
[----:B------:R-:W-:Y:S02]  /*3390*/  PRMT R2, RZ, 0x654, R2 ;  /* 0x00000654ff027816 */ /* 0x000fe40000000002 */
[C---:B------:R-:W-:Y:S01]  /*33a0*/  ISETP.NE.AND P1, PT, R11.reuse, 0x2, PT ;  /* 0x000000020b00780c */ /* 0x040fe20003f25270 */
[----:B------:R-:W-:Y:S01]  /*33b0*/  @!PT LDS RZ, [RZ] ;  /* 0x00000000fffff984 */ /* 0x000fe20000000800 */
[----:B------:R-:W-:Y:S01]  /*33c0*/  @!PT LDS RZ, [RZ] ;  /* 0x00000000fffff984 */ /* 0x000fe20000000800 */
[----:B------:R-:W-:Y:S01]  /*33d0*/  @!PT LDS RZ, [RZ] ;  /* 0x00000000fffff984 */ /* 0x000fe20000000800 */
[----:B------:R-:W-:Y:S01]  /*33e0*/  @!PT LDS RZ, [RZ] ;  /* 0x00000000fffff984 */ /* 0x000fe20000000800 */
[----:B------:R3:W-:Y:S06]  /*33f0*/  MEMBAR.ALL.CTA ;  /* 0x0000000000007992 */ /* 0x0007ec0000008000 */
[----:B---3--:R-:W3:Y:S01]  /*3400*/  FENCE.VIEW.ASYNC.S ;  /* 0x00000000000073c6 */ /* 0x008ee20000000000 */
[----:B------:R-:W-:Y:S01]  /*3410*/  SEL R11, R11, RZ, P1 ;  /* 0x000000ff0b0b7207 */ /* 0x000fe20000800000 */
[----:B---3--:R3:W-:Y:S01]  /*3420*/  SYNCS.ARRIVE.TRANS64.RED.A1T0 RZ, [R2+URZ], RZ ;  /* 0x000000ff02ff79a7 */ /* 0x0087e200081004ff */
[----:B--2---:R-:W-:-:S02]  /*3430*/  LOP3.LUT P3, RZ, R6, 0x1, RZ, 0xc0, !PT ;  /* 0x0000000106ff7812 */ /* 0x004fc4000786c0ff */
[----:B------:R-:W-:-:S04]  /*3440*/  SEL R5, RZ, 0x1, P1 ;  /* 0x00000001ff057807 */ /* 0x000fc80000800000 */
[----:B------:R-:W-:Y:S02]  /*3450*/  LOP3.LUT R10, R10, R5, RZ, 0x3c, !PT ;  /* 0x000000050a0a7212 */ /* 0x000fe400078e3cff */
[----:B---3--:R-:W-:-:S04]  /*3460*/  SEL R2, RZ, 0x1, P0 ;  /* 0x00000001ff027807 */ /* 0x008fc80000000000 */
[----:B------:R-:W-:Y:S01]  /*3470*/  LOP3.LUT R9, R9, R2, RZ, 0x3c, !PT ;  /* 0x0000000209097212 */ /* 0x000fe200078e3cff */
[----:B------:R-:W-:Y:S06]  /*3480*/  @P3 BRA `(.L_x_58) ;  /* 0xfffffffc002c3947 */ /* 0x000fec000383ffff */
[----:B------:R-:W-:Y:S01]  /*3490*/  ULEA UR4, UR5, UR6, 0x3 ;  /* 0x0000000605047291 */ /* 0x000fe2000f8e18ff */
[----:B------:R-:W-:-:S08]  /*34a0*/  SHF.L.U32 R3, R12, 0x1f, RZ ;  /* 0x0000001f0c037819 */ /* 0x000fd000000006ff */
[----:B------:R-:W2:Y:S02]  /*34b0*/  SYNCS.PHASECHK.TRANS64 P0, [UR4+0xd0], R3 ;  /* 0x0000d003ff0075a7 */ /* 0x000ea40008001004 */
[----:B--2---:R-:W-:Y:S05]  /*34c0*/  @P0 BRA `(.L_x_59) ;  /* 0x0000000000080947 */ /* 0x004fea0003800000 */
[----:B------:R-:W2:Y:S02]  /*34d0*/  SYNCS.PHASECHK.TRANS64.TRYWAIT P0, [UR4+0xd0], R3 ;  /* 0x0000d003ff0075a7 */ /* 0x000ea40008001104 */
[----:B--2---:R-:W-:Y:S05]  /*34e0*/  @!P0 BRA `(.L_x_60) ;  /* 0x0000007000848947 */ /* 0x004fea0003800000 */
.L_x_59:
[----:B------:R-:W-:-:S04]  /*34f0*/  UIADD3 UR7, UPT, UPT, UR5, 0x1, URZ ;  /* 0x0000000105077890 */ /* 0x000fc8000fffe0ff */
[----:B------:R-:W-:-:S04]  /*3500*/  UISETP.NE.AND UP0, UPT, UR7, 0x2, UPT ;  /* 0x000000020700788c */ /* 0x000fc8000bf05270 */
[----:B------:R-:W-:Y:S02]  /*3510*/  USEL UR8, URZ, 0x1, UP0 ;  /* 0x00000001ff087887 */ /* 0x000fe40008000000 */
[----:B------:R-:W-:-:S04]  /*3520*/  USEL UR7, UR7, URZ, UP0 ;  /* 0x000000ff07077287 */ /* 0x000fc80008000000 */
[----:B------:R-:W-:Y:S01]  /*3530*/  ULEA UR7, UR7, UR6, 0x3 ;  /* 0x0000000607077291 */ /* 0x000fe2000f8e18ff */
[----:B--2---:R-:W-:-:S04]  /*3540*/  LOP3.LUT R3, R12, UR8, RZ, 0x3c, !PT ;  /* 0x000000080c037c12 */ /* 0x004fc8000f8e3cff */
[----:B------:R-:W-:-:S04]  /*3550*/  SHF.L.U32 R0, R3, 0x1f, RZ ;  /* 0x0000001f03007819 */ /* 0x000fc800000006ff */
[----:B------:R-:W2:Y:S02]  /*3560*/  SYNCS.PHASECHK.TRANS64 P0, [UR7+0xd0], R0 ;  /* 0x0000d000ff0075a7 */ /* 0x000ea40008001007 */
[----:B-12---:R-:W-:Y:S05]  /*3570*/  @P0 EXIT ;  /* 0x000000000000094d */ /* 0x006fea0003800000 */
[----:B------:R-:W-:Y:S02]  /*3580*/  SHF.L.U32 R3, R3, 0x1f, RZ ;  /* 0x0000001f03037819 */ /* 0x000fe400000006ff */
[----:B------:R-:W-:-:S07]  /*3590*/  MOV R0, UR7 ;  /* 0x0000000700007c02 */ /* 0x000fce0008000f00 */
.L_x_61:
[----:B-1----:R1:W2:Y:S02]  /*35a0*/  SYNCS.PHASECHK.TRANS64.TRYWAIT P0, [R0+URZ+0xd0], R3 ;  /* 0x0000d003000075a7 */ /* 0x0022a400080011ff */
[----:B--2---:R-:W-:Y:S05]  /*35b0*/  @!P0 NANOSLEEP.SYNCS 0x989680 ;  /* 0x009896800000895d */ /* 0x004fea0003900000 */
[----:B------:R-:W2:Y:S02]  /*35c0*/  @!P0 SYNCS.PHASECHK.TRANS64 P0, [R0+URZ+0xd0], R3 ;  /* 0x0000d003000085a7 */ /* 0x000ea400080010ff */
[----:B--2---:R-:W-:Y:S05]  /*35d0*/  @P0 EXIT ;  /* 0x000000000000094d */ /* 0x004fea0003800000 */
[----:B------:R-:W-:Y:S05]  /*35e0*/  BRA `(.L_x_61) ;  /* 0xfffffffc00ec7947 */ /* 0x000fea000383ffff */
.L_x_54:
[----:B------:R-:W-:Y:S05]  /*35f0*/  BRA.U UP5, `(.L_x_62) ;  /* 0x0000001505647547 */ /* 0x000fea000b800000 */
[----:B------:R-:W-:Y:S01]  /*3600*/  UMOV UR4, 0x40 ;  /* 0x0000004000047882 */ /* 0x000fe20000000000 */
[----:B------:R-:W-:Y:S01]  /*3610*/  NOP ;  /* 0x0000000000007918 */ /* 0x000fe20000000000 */
[----:B------:R-:W-:Y:S01]  /*3620*/  ULEA UR5, UR54, UR4, 0x18 ;  /* 0x0000000436057291 */ /* 0x000fe2000f8ec0ff */
[----:B------:R-:W-:Y:S02]  /*3630*/  UMOV UR6, 0x400 ;  /* 0x0000040000067882 */ /* 0x000fe40000000000 */
[----:B------:R-:W-:-:S06]  /*3640*/  ULEA UR6, UR54, UR6, 0x18 ;  /* 0x0000000636067291 */ /* 0x000fcc000f8ec0ff */
[----:B------:R-:W2:Y:S02]  /*3650*/  LDS.U8 R0, [UR5+0x1c] ;  /* 0x00001c05ff007984 */ /* 0x000ea40008000000 */
[----:B--2---:R-:W-:-:S13]  /*3660*/  ISETP.NE.AND P0, PT, R0, RZ, PT ;  /* 0x000000ff0000720c */ /* 0x004fda0003f05270 */
[----:B------:R-:W-:Y:S05]  /*3670*/  @P0 BRA `(.L_x_63) ;  /* 0x0000000400080947 */ /* 0x000fea0003800000 */
[----:B------:R-:W-:Y:S02]  /*3680*/  UISETP.NE.U32.AND UP1, UPT, UR64, 0x1, UPT ;  /* 0x000000014000788c */ /* 0x000fe4000bf25070 */
[----:B------:R-:W-:-:S07]  /*3690*/  UIADD3 UR7, UPT, UPT, UR5, 0x8, URZ ;  /* 0x0000000805077890 */ /* 0x000fce000fffe0ff */
[----:B------:R-:W-:Y:S05]  /*36a0*/  BRA.U !UP1, `(.L_x_64) ;  /* 0x00000001099c7547 */ /* 0x000fea000b800000 */
[----:B------:R-:W-:Y:S01]  /*36b0*/  ELECT P0, URZ, PT ;  /* 0x0000000000ff782f */ /* 0x000fe20003800000 */
[----:B------:R-:W-:-:S12]  /*36c0*/  BSSY B0, `(.L_x_64) ;  /* 0x0000025000007945 */ /* 0x000fd80003800000 */
[----:B------:R-:W-:Y:S05]  /*36d0*/  @!P0 BRA `(.L_x_65) ;  /* 0x00000000008c8947 */ /* 0x000fea0003800000 */
[----:B------:R-:W-:-:S05]  /*36e0*/  UMOV UR4, 0x10 ;  /* 0x0000001000047882 */ /* 0x000fca0000000000 */
[----:B------:R-:W-:Y:S04]  /*36f0*/  DEPBAR.LE SB2, 0x36 ;  /* 0x0000ad800000791a */ /* 0x000fe80000000000 */
[----:B------:R-:W2:Y:S02]  /*3700*/  UTCATOMSWS.2CTA.FIND_AND_SET.ALIGN UP0, UR4, UR4 ;  /* 0x00000004000475e3 */ /* 0x000ea40008200800 */
[----:B--2---:R-:W-:Y:S01]  /*3710*/  MOV R11, UR4 ;  /* 0x00000004000b7c02 */ /* 0x004fe20008000f00 */
[----:B------:R-:W-:Y:S06]  /*3720*/  BRA.U UP0, `(.L_x_66) ;  /* 0x0000000100187547 */ /* 0x000fec000b800000 */
.L_x_67:
[----:B------:R-:W-:Y:S05]  /*3730*/  NANOSLEEP 0x64 ;  /* 0x000000640000795d */ /* 0x000fea0003800000 */
[----:B------:R-:W-:-:S05]  /*3740*/  UMOV UR4, 0x10 ;  /* 0x0000001000047882 */ /* 0x000fca0000000000 */
[----:B------:R-:W-:Y:S04]  /*3750*/  DEPBAR.LE SB2, 0x36 ;  /* 0x0000ad800000791a */ /* 0x000fe80000000000 */
[----:B------:R-:W2:Y:S02]  /*3760*/  UTCATOMSWS.2CTA.FIND_AND_SET.ALIGN UP0, UR4, UR4 ;  /* 0x00000004000475e3 */ /* 0x000ea40008200800 */
[----:B--2---:R-:W-:Y:S01]  /*3770*/  MOV R11, UR4 ;  /* 0x00000004000b7c02 */ /* 0x004fe20008000f00 */
[----:B------:R-:W-:Y:S05]  /*3780*/  BRA.U !UP0, `(.L_x_67) ;  /* 0xfffffffd08e87547 */ /* 0x000fea000b83ffff */
.L_x_66:
[----:B------:R-:W2:Y:S01]  /*3790*/  LDS R7, [UR5+0x10] ;  /* 0x00001005ff077984 */ /* 0x000ea20008000800 */
[----:B------:R-:W-:Y:S01]  /*37a0*/  IMAD.U32 R5, RZ, RZ, UR6 ;  /* 0x00000006ff057e24 */ /* 0x000fe2000f8e00ff */
[----:B------:R-:W-:-:S03]  /*37b0*/  MOV R4, UR65 ;  /* 0x0000004100047c02 */ /* 0x000fc60008000f00 */
[----:B------:R-:W-:Y:S01]  /*37c0*/  VIADD R5, R5, 0x150 ;  /* 0x0000015005057836 */ /* 0x000fe20000000000 */
[----:B--2---:R-:W-:-:S04]  /*37d0*/  SHF.L.U32 R7, R7, 0x1f, RZ ;  /* 0x0000001f07077819 */ /* 0x004fc800000006ff */
[----:B------:R-:W2:Y:S02]  /*37e0*/  SYNCS.PHASECHK.TRANS64.TRYWAIT P0, [UR5+0x8], R7 ;  /* 0x00000807ff0075a7 */ /* 0x000ea40008001105 */
[----:B--2---:R-:W-:Y:S05]  /*37f0*/  @P0 BRA `(.L_x_68) ;  /* 0x0000000000080947 */ /* 0x004fea0003800000 */
[----:B------:R-:W2:Y:S02]  /*3800*/  SYNCS.PHASECHK.TRANS64.TRYWAIT P0, [UR5+0x8], R7 ;  /* 0x00000807ff0075a7 */ /* 0x000ea40008001105 */
[----:B--2---:R-:W-:Y:S05]  /*3810*/  @!P0 BRA `(.L_x_69) ;  /* 0x0000006c00d08947 */ /* 0x004fea0003800000 */
.L_x_68:
[----:B--2---:R-:W-:Y:S01]  /*3820*/  HFMA2 R0, -RZ, RZ, 0, 5.9604644775390625e-08 ;  /* 0x00000001ff007431 */ /* 0x004fe200000001ff */
[----:B------:R-:W-:Y:S01]  /*3830*/  UPRMT UR4, UR65, 0x654, UR7 ;  /* 0x0000065441047896 */ /* 0x000fe20008000007 */
[----:B------:R-:W-:Y:S01]  /*3840*/  IMAD.MOV.U32 R8, RZ, RZ, 0xffff ;  /* 0x0000ffffff087424 */ /* 0x000fe200078e00ff */
[----:B------:R-:W-:Y:S01]  /*3850*/  PRMT R4, R4, 0x654, R5 ;  /* 0x0000065404047816 */ /* 0x000fe20000000005 */
[----:B------:R-:W-:Y:S02]  /*3860*/  IMAD.MOV.U32 R6, RZ, RZ, 0x4 ;  /* 0x00000004ff067424 */ /* 0x000fe400078e00ff */
[----:B------:R-:W-:Y:S01]  /*3870*/  IMAD.SHL.U32 R9, R11, 0x20, RZ ;  /* 0x000000200b097824 */ /* 0x000fe200078e00ff */
[----:B------:R-:W-:Y:S02]  /*3880*/  MOV R5, UR4 ;  /* 0x0000000400057c02 */ /* 0x000fe40008000f00 */
[-C--:B------:R-:W-:Y:S01]  /*3890*/  SHF.L.U32 R8, R8, R11.reuse, RZ ;  /* 0x0000000b08087219 */ /* 0x080fe200000006ff */
[----:B------:R2:W-:Y:S01]  /*38a0*/  SYNCS.ARRIVE.TRANS64.RED RZ, [UR4], R6 ;  /* 0x00000006ffff79a7 */ /* 0x0005e20008000404 */
[----:B------:R-:W-:Y:S01]  /*38b0*/  SHF.L.U32 R7, R0, R11, RZ ;  /* 0x0000000b00077219 */ /* 0x000fe200000006ff */
[----:B------:R2:W-:Y:S04]  /*38c0*/  STS [UR6+0x150], R9 ;  /* 0x00015009ff007988 */ /* 0x0005e80008000806 */
[----:B------:R2:W-:Y:S04]  /*38d0*/  STAS [R4.64], R11 ;  /* 0x0000000b04007dbd */ /* 0x0005e8000c0008ff */
[----:B------:R2:W-:Y:S04]  /*38e0*/  ATOMS.OR RZ, [UR5+0x14], R8 ;  /* 0x00001408ffff798c */ /* 0x0005e8000b000005 */
[----:B------:R2:W-:Y:S04]  /*38f0*/  ATOMS.OR RZ, [UR5+0x18], R7 ;  /* 0x00001807ffff798c */ /* 0x0005e8000b000005 */
[----:B------:R2:W-:Y:S02]  /*3900*/  ATOMS.XOR RZ, [UR5+0x10], R0 ;  /* 0x00001000ffff798c */ /* 0x0005e4000b800005 */
.L_x_65:
[----:B-1----:R-:W-:Y:S05]  /*3910*/  BSYNC B0 ;  /* 0x0000000000007941 */ /* 0x002fea0003800000 */
.L_x_64:
[----:B------:R-:W-:Y:S05]  /*3920*/  BRA.U UP1, `(.L_x_70) ;  /* 0x00000001016c7547 */ /* 0x000fea000b800000 */
[----:B------:R-:W-:-:S03]  /*3930*/  UMOV UR4, 0xffffffff ;  /* 0xffffffff00047882 */ /* 0x000fc60000000000 */
[----:B------:R-:W-:Y:S05]  /*3940*/  BRA.DIV UR4, `(.L_x_71) ;  /* 0x0000006e049c7947 */ /* 0x000fea000b800000 */
[----:B------:R-:W-:-:S13]  /*3950*/  ELECT P0, URZ, PT ;  /* 0x0000000000ff782f */ /* 0x000fda0003800000 */
.L_x_177:
[----:B------:R-:W-:Y:S05]  /*3960*/  @!P0 BRA `(.L_x_70) ;  /* 0x00000000005c8947 */ /* 0x000fea0003800000 */
[----:B--2---:R-:W2:Y:S02]  /*3970*/  LDS R5, [UR5+0x10] ;  /* 0x00001005ff057984 */ /* 0x004ea40008000800 */
[----:B--2---:R-:W-:-:S04]  /*3980*/  SHF.L.U32 R5, R5, 0x1f, RZ ;  /* 0x0000001f05057819 */ /* 0x004fc800000006ff */
[----:B------:R-:W2:Y:S02]  /*3990*/  SYNCS.PHASECHK.TRANS64.TRYWAIT P0, [UR5+0x8], R5 ;  /* 0x00000805ff0075a7 */ /* 0x000ea40008001105 */
[----:B--2---:R-:W-:Y:S05]  /*39a0*/  @P0 BRA `(.L_x_72) ;  /* 0x0000000000080947 */ /* 0x004fea0003800000 */
[----:B------:R-:W2:Y:S02]  /*39b0*/  SYNCS.PHASECHK.TRANS64.TRYWAIT P0, [UR5+0x8], R5 ;  /* 0x00000805ff0075a7 */ /* 0x000ea40008001105 */
[----:B--2---:R-:W-:Y:S05]  /*39c0*/  @!P0 BRA `(.L_x_73) ;  /* 0x0000006c00a08947 */ /* 0x004fea0003800000 */
.L_x_72:
[----:B------:R-:W3:Y:S01]  /*39d0*/  LDS R7, [UR6+0x150] ;  /* 0x00015006ff077984 */ /* 0x000ee20008000800 */
[----:B--2---:R-:W-:Y:S02]  /*39e0*/  HFMA2 R0, -RZ, RZ, 0, 5.9604644775390625e-08 ;  /* 0x00000001ff007431 */ /* 0x004fe400000001ff */
[----:B------:R-:W-:Y:S01]  /*39f0*/  IMAD.MOV.U32 R4, RZ, RZ, 0xffff ;  /* 0x0000ffffff047424 */ /* 0x000fe200078e00ff */
[----:B------:R-:W-:Y:S01]  /*3a00*/  UPRMT UR4, UR65, 0x654, UR7 ;  /* 0x0000065441047896 */ /* 0x000fe20008000007 */
[----:B---3--:R-:W-:-:S03]  /*3a10*/  IMAD.SHL.U32 R5, R7, 0x20, RZ ;  /* 0x0000002007057824 */ /* 0x008fc600078e00ff */
[-C--:B------:R-:W-:Y:S02]  /*3a20*/  SHF.L.U32 R4, R4, R7.reuse, RZ ;  /* 0x0000000704047219 */ /* 0x080fe400000006ff */
[----:B------:R-:W-:Y:S01]  /*3a30*/  SHF.L.U32 R7, R0, R7, RZ ;  /* 0x0000000700077219 */ /* 0x000fe200000006ff */
[----:B------:R3:W-:Y:S04]  /*3a40*/  STS [UR6+0x150], R5 ;  /* 0x00015005ff007988 */ /* 0x0007e80008000806 */
[----:B------:R3:W-:Y:S04]  /*3a50*/  ATOMS.OR RZ, [UR5+0x14], R4 ;  /* 0x00001404ffff798c */ /* 0x0007e8000b000005 */
[----:B------:R3:W-:Y:S01]  /*3a60*/  ATOMS.OR RZ, [UR5+0x18], R7 ;  /* 0x00001807ffff798c */ /* 0x0007e2000b000005 */
[----:B------:R-:W-:Y:S03]  /*3a70*/  SYNCS.ARRIVE.TRANS64.RED.A1T0 RZ, [UR4], RZ ;  /* 0x000000ffffff79a7 */ /* 0x000fe60008100404 */
[----:B------:R3:W-:Y:S01]  /*3a80*/  ATOMS.XOR RZ, [UR5+0x10], R0 ;  /* 0x00001000ffff798c */ /* 0x0007e2000b800005 */
[----:B------:R-:W-:Y:S05]  /*3a90*/  BRA `(.L_x_70) ;  /* 0x0000000000107947 */ /* 0x000fea0003800000 */
.L_x_63:
[----:B------:R-:W-:Y:S02]  /*3aa0*/  MOV R0, 0xffffffff ;  /* 0xffffffff00007802 */ /* 0x000fe40000000f00 */
[----:B------:R-:W-:-:S03]  /*3ab0*/  MOV R4, 0x3ae0 ;  /* 0x00003ae000047802 */ /* 0x000fc60000000f00 */
[----:B------:R2:W-:Y:S04]  /*3ac0*/  STS [UR6+0x150], R0 ;  /* 0x00015000ff007988 */ /* 0x0005e80008000806 */
[----:B-12--5:R-:W-:Y:S05]  /*3ad0*/  CALL.REL.NOINC `($__internal_1_$__cuda_sm10x_tcgen05_guardrail_trap_phase_invalid_during_alloc) ;  /* 0x0000007400447944 */ /* 0x026fea0003c00000 */
.L_x_70:
[----:B------:R-:W-:Y:S05]  /*3ae0*/  WARPSYNC.ALL ;  /* 0x0000000000007948 */ /* 0x000fea0003800000 */
[----:B------:R-:W4:Y:S01]  /*3af0*/  S2UR UR4, SR_CgaCtaId ;  /* 0x00000000000479c3 */ /* 0x000f220000008800 */
[----:B------:R-:W-:Y:S01]  /*3b00*/  UMOV UR34, 0x400 ;  /* 0x0000040000227882 */ /* 0x000fe20000000000 */
[----:B------:R-:W-:-:S06]  /*3b10*/  NOP ;  /* 0x0000000000007918 */ /* 0x000fcc0000000000 */
[----:B------:R-:W-:Y:S06]  /*3b20*/  BAR.ARV 0x6, 0xa0 ;  /* 0x0182800000007b1d */ /* 0x000fec0000002000 */
[----:B------:R-:W1:Y:S01]  /*3b30*/  LDCU UR11, c[0x0][0x38c] ;  /* 0x00007180ff0b77ac */ /* 0x000e620008000800 */
[----:B------:R-:W-:Y:S01]  /*3b40*/  LOP3.LUT R3, R3, 0xffff, RZ, 0xc0, !PT ;  /* 0x0000ffff03037812 */ /* 0x000fe200078ec0ff */
[----:B--2---:R-:W-:Y:S01]  /*3b50*/  IMAD.MOV.U32 R9, RZ, RZ, 0x1 ;  /* 0x00000001ff097424 */ /* 0x004fe200078e00ff */
[----:B------:R-:W-:Y:S01]  /*3b60*/  LOP3.LUT R2, R2, 0xffff, RZ, 0xc0, !PT ;  /* 0x0000ffff02027812 */ /* 0x000fe200078ec0ff */
[----:B------:R-:W-:Y:S01]  /*3b70*/  IMAD.MOV.U32 R8, RZ, RZ, RZ ;  /* 0x000000ffff087224 */ /* 0x000fe200078e00ff */
[----:B------:R-:W-:Y:S01]  /*3b80*/  R2UR UR52, R3 ;  /* 0x00000000033472ca */ /* 0x000fe200000e0000 */
[----:B------:R-:W-:Y:S01]  /*3b90*/  UMOV UR57, URZ ;  /* 0x000000ff00397c82 */ /* 0x000fe20008000000 */
[----:B------:R-:W-:-:S02]  /*3ba0*/  R2UR UR60, R2 ;  /* 0x00000000023c72ca */ /* 0x000fc400000e0000 */
[----:B------:R-:W-:Y:S01]  /*3bb0*/  CS2R R2, SRZ ;  /* 0x0000000000027805 */ /* 0x000fe2000001ff00 */
[----:B------:R-:W-:Y:S01]  /*3bc0*/  UMOV UR31, URZ ;  /* 0x000000ff001f7c82 */ /* 0x000fe20008000000 */
[----:B----4-:R-:W-:Y:S01]  /*3bd0*/  ULEA UR34, UR4, UR34, 0x18 ;  /* 0x0000002204227291 */ /* 0x010fe2000f8ec0ff */
[----:B------:R-:W-:Y:S01]  /*3be0*/  UMOV UR30, URZ ;  /* 0x000000ff001e7c82 */ /* 0x000fe20008000000 */
[----:B------:R-:W-:Y:S02]  /*3bf0*/  UISETP.NE.AND UP2, UPT, UR64, URZ, UPT ;  /* 0x000000ff4000728c */ /* 0x000fe4000bf45270 */
[----:B------:R-:W-:Y:S02]  /*3c00*/  UIADD3 UR6, UPT, UPT, UR34, 0x8400, URZ ;  /* 0x0000840022067890 */ /* 0x000fe4000fffe0ff */
[----:B------:R-:W-:-:S03]  /*3c10*/  UIADD3 UR5, UPT, UPT, UR34, 0x24400, URZ ;  /* 0x0002440022057890 */ /* 0x000fc6000fffe0ff */
[----:B---3--:R-:W2:Y:S01]  /*3c20*/  LDS R0, [UR34+0x150] ;  /* 0x00015022ff007984 */ /* 0x008ea20008000800 */
[----:B------:R-:W-:Y:S02]  /*3c30*/  UIADD3 UR4, UPT, UPT, UR34, 0x32400, URZ ;  /* 0x0003240022047890 */ /* 0x000fe4000fffe0ff */
[----:B------:R-:W-:Y:S02]  /*3c40*/  UIADD3 UR7, UPT, UPT, UR34, 0x34000, URZ ;  /* 0x0003400022077890 */ /* 0x000fe4000fffe0ff */
[----:B-1----:R-:W-:Y:S02]  /*3c50*/  UIADD3 UR11, UPT, UPT, UR11, 0xff, URZ ;  /* 0x000000ff0b0b7890 */ /* 0x002fe4000fffe0ff */
[----:B------:R-:W-:Y:S02]  /*3c60*/  USHF.R.U32.HI UR10, URZ, 0x4, UR6 ;  /* 0x00000004ff0a7899 */ /* 0x000fe40008011606 */
[----:B------:R-:W-:Y:S02]  /*3c70*/  USHF.R.U32.HI UR8, URZ, 0x4, UR5 ;  /* 0x00000004ff087899 */ /* 0x000fe40008011605 */
[----:B------:R-:W-:-:S02]  /*3c80*/  USHF.R.U32.HI UR6, URZ, 0x4, UR4 ;  /* 0x00000004ff067899 */ /* 0x000fc40008011604 */
[----:B------:R-:W-:Y:S02]  /*3c90*/  USHF.R.U32.HI UR5, URZ, 0x4, UR7 ;  /* 0x00000004ff057899 */ /* 0x000fe40008011607 */
[----:B------:R-:W-:Y:S02]  /*3ca0*/  USHF.R.S32.HI UR9, URZ, 0x1f, UR11 ;  /* 0x0000001fff097899 */ /* 0x000fe4000801140b */
[----:B------:R-:W-:Y:S02]  /*3cb0*/  ULOP3.LUT UR6, UR6, 0x3fff, URZ, 0xc0, !UPT ;  /* 0x00003fff06067892 */ /* 0x000fe4000f8ec0ff */
[----:B------:R-:W-:Y:S02]  /*3cc0*/  ULOP3.LUT UR5, UR5, 0x3fff, URZ, 0xc0, !UPT ;  /* 0x00003fff05057892 */ /* 0x000fe4000f8ec0ff */
[----:B------:R-:W-:Y:S02]  /*3cd0*/  ULOP3.LUT UR8, UR8, 0x3fff, URZ, 0xc0, !UPT ;  /* 0x00003fff08087892 */ /* 0x000fe4000f8ec0ff */
[----:B------:R-:W-:-:S02]  /*3ce0*/  ULEA.HI UR4, UR9, UR11, URZ, 0x8 ;  /* 0x0000000b09047291 */ /* 0x000fc4000f8f40ff */
[----:B------:R-:W-:Y:S02]  /*3cf0*/  ULOP3.LUT UR55, UR6, 0x10000, URZ, 0xfc, !UPT ;  /* 0x0001000006377892 */ /* 0x000fe4000f8efcff */
[----:B------:R-:W-:Y:S02]  /*3d00*/  ULOP3.LUT UR10, UR10, 0x3fff, URZ, 0xc0, !UPT ;  /* 0x00003fff0a0a7892 */ /* 0x000fe4000f8ec0ff */
[----:B------:R-:W-:Y:S02]  /*3d10*/  ULOP3.LUT UR56, UR5, 0x10000, URZ, 0xfc, !UPT ;  /* 0x0001000005387892 */ /* 0x000fe4000f8efcff */
[----:B------:R-:W-:Y:S02]  /*3d20*/  ULOP3.LUT UR54, UR8, 0x10000, URZ, 0xfc, !UPT ;  /* 0x0001000008367892 */ /* 0x000fe4000f8efcff */
[----:B------:R-:W-:Y:S02]  /*3d30*/  USHF.R.S32.HI UR59, URZ, 0x8, UR4 ;  /* 0x00000008ff3b7899 */ /* 0x000fe40008011404 */
[----:B------:R-:W-:-:S02]  /*3d40*/  ULOP3.LUT UR53, UR10, 0x10000, URZ, 0xfc, !UPT ;  /* 0x000100000a357892 */ /* 0x000fc4000f8efcff */
[----:B------:R-:W-:Y:S01]  /*3d50*/  UISETP.LT.AND UP0, UPT, UR59, 0x1, UPT ;  /* 0x000000013b00788c */ /* 0x000fe2000bf01270 */
[----:B------:R-:W-:Y:S01]  /*3d60*/  UMOV UR40, URZ ;  /* 0x000000ff00287c82 */ /* 0x000fe20008000000 */
[----:B--2---:R-:W-:Y:S02]  /*3d70*/  R2UR UR28, R0 ;  /* 0x00000000001c72ca */ /* 0x004fe400000e0000 */
[----:B------:R-:W-:Y:S01]  /*3d80*/  USEL UR61, UR59, 0x1, !UP0 ;  /* 0x000000013b3d7887 */ /* 0x000fe2000c000000 */
[----:B------:R-:W-:Y:S01]  /*3d90*/  UMOV UR38, URZ ;  /* 0x000000ff00267c82 */ /* 0x000fe20008000000 */
[----:B------:R-:W-:-:S09]  /*3da0*/  UMOV UR36, URZ ;  /* 0x000000ff00247c82 */ /* 0x000fd20008000000 */
[----:B------:R-:W-:Y:S02]  /*3db0*/  UIADD3 UR51, UPT, UPT, UR28, 0x108, URZ ;  /* 0x000001081c337890 */ /* 0x000fe4000fffe0ff */
[----:B------:R-:W-:Y:S02]  /*3dc0*/  UIADD3 UR46, UPT, UPT, UR28, -0x7fffff00, URZ ;  /* 0x800001001c2e7890 */ /* 0x000fe4000fffe0ff */
[----:B------:R-:W-:Y:S02]  /*3dd0*/  UIADD3 UR50, UPT, UPT, UR28, 0x100, URZ ;  /* 0x000001001c327890 */ /* 0x000fe4000fffe0ff */
[----:B------:R-:W-:Y:S02]  /*3de0*/  UIADD3 UR48, UPT, UPT, UR28, 0x104, URZ ;  /* 0x000001041c307890 */ /* 0x000fe4000fffe0ff */
[----:B------:R-:W-:Y:S02]  /*3df0*/  UIADD3 UR49, UPT, UPT, UR28, 0x10c, URZ ;  /* 0x0000010c1c317890 */ /* 0x000fe4000fffe0ff */
[----:B------:R-:W-:-:S02]  /*3e00*/  UIADD3 UR47, UPT, UPT, UR28, -0x7ffffef8, URZ ;  /* 0x800001081c2f7890 */ /* 0x000fc4000fffe0ff */
[----:B------:R-:W-:Y:S02]  /*3e10*/  UIADD3 UR44, UPT, UPT, UR28, -0x7ffffefc, URZ ;  /* 0x800001041c2c7890 */ /* 0x000fe4000fffe0ff */
[----:B------:R-:W-:Y:S02]  /*3e20*/  UIADD3 UR45, UPT, UPT, UR28, -0x7ffffef4, URZ ;  /* 0x8000010c1c2d7890 */ /* 0x000fe4000fffe0ff */
[----:B------:R-:W-:Y:S02]  /*3e30*/  USHF.R.U32.HI UR6, URZ, 0x1a, UR51 ;  /* 0x0000001aff067899 */ /* 0x000fe40008011633 */
[----:B------:R-:W-:Y:S02]  /*3e40*/  USHF.R.U32.HI UR5, URZ, 0x11, UR46 ;  /* 0x00000011ff057899 */ /* 0x000fe4000801162e */
[----:B------:R-:W-:Y:S02]  /*3e50*/  USHF.R.U32.HI UR7, URZ, 0x11, UR50 ;  /* 0x00000011ff077899 */ /* 0x000fe40008011632 */
[----:B------:R-:W-:-:S02]  /*3e60*/  USHF.R.U32.HI UR8, URZ, 0x11, UR48 ;  /* 0x00000011ff087899 */ /* 0x000fc40008011630 */
[----:B------:R-:W-:Y:S02]  /*3e70*/  USHF.R.U32.HI UR4, URZ, 0x1a, UR47 ;  /* 0x0000001aff047899 */ /* 0x000fe4000801162f */
[----:B------:R-:W-:Y:S02]  /*3e80*/  USHF.R.U32.HI UR9, URZ, 0x1a, UR49 ;  /* 0x0000001aff097899 */ /* 0x000fe40008011631 */
[----:B------:R-:W-:Y:S02]  /*3e90*/  USHF.R.U32.HI UR11, URZ, 0x11, UR44 ;  /* 0x00000011ff0b7899 */ /* 0x000fe4000801162c */
[----:B------:R-:W-:Y:S02]  /*3ea0*/  USHF.R.U32.HI UR12, URZ, 0x1a, UR45 ;  /* 0x0000001aff0c7899 */ /* 0x000fe4000801162d */
[----:B------:R-:W-:Y:S02]  /*3eb0*/  ULOP3.LUT UR42, UR6, 0x30, URZ, 0xc0, !UPT ;  /* 0x00000030062a7892 */ /* 0x000fe4000f8ec0ff */
[----:B------:R-:W-:-:S02]  /*3ec0*/  ULOP3.LUT UR10, UR5, 0x6000, URZ, 0xc0, !UPT ;  /* 0x00006000050a7892 */ /* 0x000fc4000f8ec0ff */
[----:B------:R-:W-:Y:S02]  /*3ed0*/  ULOP3.LUT UR13, UR7, 0x6000, URZ, 0xc0, !UPT ;  /* 0x00006000070d7892 */ /* 0x000fe4000f8ec0ff */
[----:B------:R-:W-:Y:S02]  /*3ee0*/  ULOP3.LUT UR5, UR8, 0x6000, URZ, 0xc0, !UPT ;  /* 0x0000600008057892 */ /* 0x000fe4000f8ec0ff */
[----:B------:R-:W-:Y:S02]  /*3ef0*/  ULOP3.LUT UR4, UR4, 0x30, URZ, 0xc0, !UPT ;  /* 0x0000003004047892 */ /* 0x000fe4000f8ec0ff */
[----:B------:R-:W-:Y:S02]  /*3f00*/  ULOP3.LUT UR8, UR9, 0x30, URZ, 0xc0, !UPT ;  /* 0x0000003009087892 */ /* 0x000fe4000f8ec0ff */
        /* <DEDUP_REMOVED lines=10> */
[----:B------:R-:W-:Y:S02]  /*3fb0*/  UPRMT UR43, UR42, 0x5410, UR13 ;  /* 0x000054102a2b7896 */ /* 0x000fe4000800000d */
[----:B------:R-:W-:Y:S02]  /*3fc0*/  UPRMT UR41, UR4, 0x5410, UR10 ;  /* 0x0000541004297896 */ /* 0x000fe4000800000a */
[----:B------:R-:W-:Y:S02]  /*3fd0*/  UPRMT UR39, UR8, 0x5410, UR5 ;  /* 0x0000541008277896 */ /* 0x000fe40008000005 */
[----:B------:R-:W-:Y:S01]  /*3fe0*/  UPRMT UR37, UR6, 0x5410, UR7 ;  /* 0x0000541006257896 */ /* 0x000fe20008000007 */
[----:B------:R-:W-:-:S11]  /*3ff0*/  UMOV UR42, URZ ;  /* 0x000000ff002a7c82 */ /* 0x000fd60008000000 */
.L_x_81:
[C---:B------:R-:W-:Y:S02]  /*4000*/  LEA R0, R8.reuse, UR34, 0x3 ;  /* 0x0000002208007c11 */ /* 0x040fe4000f8e18ff */
[----:B------:R-:W-:Y:S02]  /*4010*/  SHF.L.U32 R5, R3, 0x1f, RZ ;  /* 0x0000001f03057819 */ /* 0x000fe400000006ff */
[----:B------:R-:W-:Y:S02]  /*4020*/  LEA R4, R8, UR34, 0x4 ;  /* 0x0000002208047c11 */ /* 0x000fe4000f8e20ff */
[----:B------:R-:W1:Y:S02]  /*4030*/  SYNCS.PHASECHK.TRANS64.TRYWAIT P0, [R0+URZ+0xc0], R5 ;  /* 0x0000c005000075a7 */ /* 0x000e6400080011ff */
[----:B-1-3--:R-:W-:Y:S05]  /*4040*/  @!P0 BRA `(.L_x_74) ;  /* 0x0000006800188947 */ /* 0x00afea0003800000 */
.L_x_178:
[----:B-1----:R-:W1:Y:S01]  /*4050*/  LDS.128 R4, [R4+0x130] ;  /* 0x0001300004047984 */ /* 0x002e620000000c00 */
[----:B------:R-:W-:Y:S02]  /*4060*/  VIADD R0, R0, 0xd0 ;  /* 0x000000d000007836 */ /* 0x000fe40000000000 */
[----:B------:R-:W-:Y:S01]  /*4070*/  VIADD R8, R8, 0x1 ;  /* 0x0000000108087836 */ /* 0x000fe20000000000 */
[----:B------:R-:W-:Y:S01]  /*4080*/  @!PT LDS RZ, [RZ] ;  /* 0x00000000fffff984 */ /* 0x000fe20000000800 */
[----:B------:R-:W-:Y:S01]  /*4090*/  @!PT LDS RZ, [RZ] ;  /* 0x00000000fffff984 */ /* 0x000fe20000000800 */
[----:B------:R-:W-:Y:S01]  /*40a0*/  @!PT LDS RZ, [RZ] ;  /* 0x00000000fffff984 */ /* 0x000fe20000000800 */
[----:B------:R-:W-:Y:S01]  /*40b0*/  @!PT LDS RZ, [RZ] ;  /* 0x00000000fffff984 */ /* 0x000fe20000000800 */
[----:B------:R2:W-:Y:S06]  /*40c0*/  MEMBAR.ALL.CTA ;  /* 0x0000000000007992 */ /* 0x0005ec0000008000 */
[----:B--2---:R-:W2:Y:S01]  /*40d0*/  FENCE.VIEW.ASYNC.S ;  /* 0x00000000000073c6 */ /* 0x004ea20000000000 */
[----:B------:R-:W-:-:S04]  /*40e0*/  PRMT R0, RZ, 0x654, R0 ;  /* 0x00000654ff007816 */ /* 0x000fc80000000000 */
[----:B--2---:R2:W-:Y:S01]  /*40f0*/  SYNCS.ARRIVE.TRANS64.RED.A1T0 RZ, [R0+URZ], RZ ;  /* 0x000000ff00ff79a7 */ /* 0x0045e200081004ff */
[----:B-1----:R-:W-:Y:S01]  /*4100*/  LOP3.LUT P1, RZ, R6, 0x1, RZ, 0xc0, !PT ;  /* 0x0000000106ff7812 */ /* 0x002fe2000782c0ff */
[----:B--2---:R-:W-:-:S12]  /*4110*/  BRA.U UP2, `(.L_x_75) ;  /* 0x00000005023c7547 */ /* 0x004fd8000b800000 */
[----:B------:R-:W1:Y:S01]  /*4120*/  LDCU UR4, c[0x0][0x38c] ;  /* 0x00007180ff0477ac */ /* 0x000e620008000800 */
[----:B------:R-:W-:Y:S02]  /*4130*/  PLOP3.LUT P2, PT, PT, PT, PT, 0x80, 0x8 ;  /* 0x000000000008781c */ /* 0x000fe40003f4f070 */
[----:B------:R-:W-:Y:S01]  /*4140*/  SHF.L.U32 R5, R9, 0x1f, RZ ;  /* 0x0000001f09057819 */ /* 0x000fe200000006ff */
[----:B------:R-:W-:Y:S02]  /*4150*/  ULEA UR58, UR57, UR34, 0x3 ;  /* 0x00000022393a7291 */ /* 0x000fe4000f8e18ff */
[----:B------:R-:W-:Y:S02]  /*4160*/  ULEA UR29, UR57, UR28, 0x7 ;  /* 0x0000001c391d7291 */ /* 0x000fe4000f8e38ff */
[----:B-1----:R-:W-:-:S06]  /*4170*/  UISETP.GE.AND UP0, UPT, UR4, 0x1, UPT ;  /* 0x000000010400788c */ /* 0x002fcc000bf06270 */
[----:B------:R-:W-:-:S05]  /*4180*/  PLOP3.LUT P0, PT, PT, PT, UP0, 0x80, 0x8 ;  /* 0x000000000008781c */ /* 0x000fca0003f0f008 */
[----:B------:R-:W-:-:S08]  /*4190*/  @UP0 ULEA UR4, UR31, UR34, 0x3 ;  /* 0x000000221f040291 */ /* 0x000fd0000f8e18ff */
[----:B------:R-:W-:-:S04]  /*41a0*/  @P0 SHF.L.U32 R0, R2, 0x1f, RZ ;  /* 0x0000001f02000819 */ /* 0x000fc800000006ff */
[----:B------:R1:W2:Y:S01]  /*41b0*/  @P0 SYNCS.PHASECHK.TRANS64.TRYWAIT P2, [UR4], R0 ;  /* 0x00000000ff0005a7 */ /* 0x0002a20008041104 */
[----:B------:R-:W3:Y:S02]  /*41c0*/  SYNCS.PHASECHK.TRANS64.TRYWAIT P0, [UR58+0xf0], R5 ;  /* 0x0000f005ff0075a7 */ /* 0x000ee4000800113a */
[----:B-123--:R-:W-:Y:S05]  /*41d0*/  @!P0 BRA `(.L_x_76) ;  /* 0x0000006400c88947 */ /* 0x00efea0003800000 */
.L_x_180:
[----:B------:R-:W-:Y:S01]  /*41e0*/  UMOV UR35, UR30 ;  /* 0x0000001e00237c82 */ /* 0x000fe20008000000 */
[----:B------:R-:W-:Y:S05]  /*41f0*/  BRA.U !UP0, `(.L_x_77) ;  /* 0x0000000108f47547 */ /* 0x000fea000b800000 */
[----:B------:R-:W-:Y:S01]  /*4200*/  UIADD3 UR35, UPT, UPT, UR61, UR30, URZ ;  /* 0x0000001e3d237290 */ /* 0x000fe2000fffe0ff */
[----:B------:R-:W-:Y:S01]  /*4210*/  UMOV UR11, URZ ;  /* 0x000000ff000b7c82 */ /* 0x000fe20008000000 */
[----:B------:R-:W-:Y:S01]  /*4220*/  UMOV UR32, UR59 ;  /* 0x0000003b00207c82 */ /* 0x000fe20008000000 */
[----:B------:R-:W-:-:S09]  /*4230*/  UMOV UR9, UR31 ;  /* 0x0000001f00097c82 */ /* 0x000fd20008000000 */
.L_x_80:
[----:B--2---:R-:W-:Y:S01]  /*4240*/  ULEA UR7, UR9, UR34, 0x3 ;  /* 0x0000002209077291 */ /* 0x004fe2000f8e18ff */
[----:B---3--:R-:W-:Y:S11]  /*4250*/  @P2 BRA `(.L_x_78) ;  /* 0x00000000000c2947 */ /* 0x008ff60003800000 */
[----:B-1----:R-:W-:Y:S04]  /*4260*/  SHF.L.U32 R5, R2, 0x1f, RZ ;  /* 0x0000001f02057819 */ /* 0x002fe800000006ff */
[----:B------:R-:W1:Y:S02]  /*4270*/  SYNCS.PHASECHK.TRANS64.TRYWAIT P0, [UR7], R5 ;  /* 0x00000005ff0075a7 */ /* 0x000e640008001107 */
[----:B-1----:R-:W-:Y:S05]  /*4280*/  @!P0 BRA `(.L_x_79) ;  /* 0x0000006400b48947 */ /* 0x002fea0003800000 */
.L_x_78:
[----:B------:R-:W-:Y:S01]  /*4290*/  UISETP.NE.AND UP0, UPT, UR32, 0x1, UPT ;  /* 0x000000012000788c */ /* 0x000fe2000bf05270 */
[----:B------:R-:W-:Y:S01]  /*42a0*/  PLOP3.LUT P2, PT, PT, PT, PT, 0x80, 0x8 ;  /* 0x000000000008781c */ /* 0x000fe20003f4f070 */
[----:B------:R-:W-:Y:S02]  /*42b0*/  UIADD3 UR4, UPT, UPT, UR9, 0x1, URZ ;  /* 0x0000000109047890 */ /* 0x000fe4000fffe0ff */
[----:B------:R-:W-:Y:S02]  /*42c0*/  ULEA UR10, UR9, UR55, 0x6 ;  /* 0x00000037090a7291 */ /* 0x000fe4000f8e30ff */
[----:B------:R-:W-:Y:S01]  /*42d0*/  UISETP.NE.AND UP1, UPT, UR4, 0x7, UPT ;  /* 0x000000070400788c */ /* 0x000fe2000bf25270 */
[----:B------:R-:W-:Y:S01]  /*42e0*/  PLOP3.LUT P0, PT, PT, PT, UP0, 0x80, 0x8 ;  /* 0x000000000008781c */ /* 0x000fe20003f0f008 */
[----:B------:R-:W-:Y:S02]  /*42f0*/  ULEA UR8, UR9, UR56, 0x6 ;  /* 0x0000003809087291 */ /* 0x000fe4000f8e30ff */
[----:B------:R-:W-:Y:S02]  /*4300*/  USEL UR5, URZ, 0x1, UP1 ;  /* 0x00000001ff057887 */ /* 0x000fe40008800000 */
[----:B------:R-:W-:Y:S02]  /*4310*/  USEL UR31, UR4, URZ, UP1 ;  /* 0x000000ff041f7287 */ /* 0x000fe40008800000 */
[----:B------:R-:W-:Y:S02]  /*4320*/  ULEA UR6, UR9, UR54, 0x9 ;  /* 0x0000003609067291 */ /* 0x000fe4000f8e48ff */
[----:B------:R-:W-:Y:S01]  /*4330*/  @UP0 ULEA UR4, UR31, UR34, 0x3 ;  /* 0x000000221f040291 */ /* 0x000fe2000f8e18ff */
[----:B------:R-:W-:Y:S01]  /*4340*/  LOP3.LUT R2, R2, UR5, RZ, 0x3c, !PT ;  /* 0x0000000502027c12 */ /* 0x000fe2000f8e3cff */
[----:B------:R-:W-:Y:S02]  /*4350*/  UIADD3 UR26, UPT, UPT, UR10, 0x20, URZ ;  /* 0x000000200a1a7890 */ /* 0x000fe4000fffe0ff */
[----:B------:R-:W-:Y:S01]  /*4360*/  UISETP.NE.U32.AND UP0, UPT, UR11, URZ, UPT ;  /* 0x000000ff0b00728c */ /* 0x000fe2000bf05070 */
[----:B-1----:R-:W-:Y:S01]  /*4370*/  @P0 SHF.L.U32 R0, R2, 0x1f, RZ ;  /* 0x0000001f02000819 */ /* 0x002fe200000006ff */
[----:B------:R-:W-:Y:S02]  /*4380*/  UIADD3 UR24, UPT, UPT, UR8, 0x20, URZ ;  /* 0x0000002008187890 */ /* 0x000fe4000fffe0ff */
[----:B------:R-:W-:Y:S01]  /*4390*/  UIADD3 UR22, UPT, UPT, UR6, 0x2, URZ ;  /* 0x0000000206167890 */ /* 0x000fe2000fffe0ff */
[----:B------:R2:W3:Y:S01]  /*43a0*/  @P0 SYNCS.PHASECHK.TRANS64.TRYWAIT P2, [UR4], R0 ;  /* 0x00000000ff0005a7 */ /* 0x0004e20008041104 */
[----:B------:R-:W-:Y:S02]  /*43b0*/  ULEA UR4, UR9, UR53, 0xa ;  /* 0x0000003509047291 */ /* 0x000fe4000f8e50ff */
[----:B------:R-:W-:Y:S02]  /*43c0*/  UIADD3 UR18, UPT, UPT, UR6, 0x4, URZ ;  /* 0x0000000406127890 */ /* 0x000fe4000fffe0ff */
[----:B------:R-:W-:Y:S02]  /*43d0*/  UIADD3 UR20, UPT, UPT, UR4, 0x2, URZ ;  /* 0x0000000204147890 */ /* 0x000fe4000fffe0ff */
[----:B------:R-:W-:Y:S02]  /*43e0*/  UIADD3 UR16, UPT, UPT, UR4, 0x4, URZ ;  /* 0x0000000404107890 */ /* 0x000fe4000fffe0ff */
[----:B------:R-:W-:Y:S02]  /*43f0*/  UIADD3 UR14, UPT, UPT, UR6, 0x6, URZ ;  /* 0x00000006060e7890 */ /* 0x000fe4000fffe0ff */
[----:B------:R-:W-:Y:S02]  /*4400*/  UIADD3 UR12, UPT, UPT, UR4, 0x6, URZ ;  /* 0x00000006040c7890 */ /* 0x000fe4000fffe0ff */
[----:B------:R-:W-:Y:S02]  /*4410*/  UIADD3 UR33, UPT, UPT, UR7, 0x38, URZ ;  /* 0x0000003807217890 */ /* 0x000fe4000fffe0ff */
[----:B------:R-:W-:Y:S02]  /*4420*/  UIADD3 UR30, UPT, UPT, UR30, 0x1, URZ ;  /* 0x000000011e1e7890 */ /* 0x000fe4000fffe0ff */
[----:B------:R-:W-:Y:S01]  /*4430*/  UIADD3 UR32, UPT, UPT, UR32, -0x1, URZ ;  /* 0xffffffff20207890 */ /* 0x000fe2000fffe0ff */
[----:B------:R-:W-:Y:S01]  /*4440*/  UMOV UR11, 0x4008 ;  /* 0x00004008000b7882 */ /* 0x000fe20000000000 */
[----:B------:R-:W-:Y:S01]  /*4450*/  UMOV UR27, 0x4008 ;  /* 0x00004008001b7882 */ /* 0x000fe20000000000 */
[----:B------:R1:W-:Y:S01]  /*4460*/  UTCCP.T.S.2CTA.4x32dp128bit tmem[UR28+0x100], gdesc[UR10] ;  /* 0x0001000a1c0079e7 */ /* 0x0003e20009300000 */
[----:B------:R-:W-:Y:S01]  /*4470*/  UTCCP.T.S.2CTA.4x32dp128bit tmem[UR28+0x104], gdesc[UR26] ;  /* 0x0001041a1c0079e7 */ /* 0x000fe20009300000 */
[----:B------:R-:W-:Y:S01]  /*4480*/  UMOV UR9, 0x4008 ;  /* 0x0000400800097882 */ /* 0x000fe20000000000 */
[----:B------:R-:W-:Y:S01]  /*4490*/  UMOV UR25, 0x4008 ;  /* 0x0000400800197882 */ /* 0x000fe20000000000 */
[----:B------:R4:W-:Y:S01]  /*44a0*/  UTCCP.T.S.2CTA.4x32dp128bit tmem[UR28+0x108], gdesc[UR8] ;  /* 0x000108081c0079e7 */ /* 0x0009e20009300000 */
[----:B------:R2:W-:Y:S01]  /*44b0*/  UTCCP.T.S.2CTA.4x32dp128bit tmem[UR28+0x10c], gdesc[UR24] ;  /* 0x00010c181c0079e7 */ /* 0x0005e20009300000 */
[----:B------:R-:W-:Y:S01]  /*44c0*/  UMOV UR7, 0x40004040 ;  /* 0x4000404000077882 */ /* 0x000fe20000000000 */
[----:B------:R-:W-:Y:S01]  /*44d0*/  UMOV UR5, 0x40004040 ;  /* 0x4000404000057882 */ /* 0x000fe20000000000 */
[----:B------:R-:W-:Y:S01]  /*44e0*/  UMOV UR23, 0x40004040 ;  /* 0x4000404000177882 */ /* 0x000fe20000000000 */
[----:B------:R2:W-:Y:S01]  /*44f0*/  UTCOMMA.2CTA gdesc[UR4], gdesc[UR6], tmem[UR29], tmem[UR42], idesc[UR43], tmem[UR50], UP0 ;  /* 0xc0322a06040075ea */ /* 0x0005e2000820001d */
[----:B------:R-:W-:Y:S01]  /*4500*/  UISETP.NE.AND UP0, UPT, UR30, UR35, UPT ;  /* 0x000000231e00728c */ /* 0x000fe2000bf05270 */
[----:B------:R-:W-:Y:S01]  /*4510*/  UMOV UR21, 0x40004040 ;  /* 0x4000404000157882 */ /* 0x000fe20000000000 */
[----:B------:R-:W-:Y:S01]  /*4520*/  UMOV UR19, 0x40004040 ;  /* 0x4000404000137882 */ /* 0x000fe20000000000 */
[----:B------:R2:W-:Y:S01]  /*4530*/  UTCOMMA.2CTA gdesc[UR20], gdesc[UR22], tmem[UR29], tmem[UR40], idesc[UR41], tmem[UR46], UPT ;  /* 0xc02e2816140075ea */ /* 0x0005e2000ba0001d */
[----:B------:R-:W-:Y:S01]  /*4540*/  UMOV UR17, 0x40004040 ;  /* 0x4000404000117882 */ /* 0x000fe20000000000 */
[----:B------:R-:W-:Y:S01]  /*4550*/  UMOV UR15, 0x40004040 ;  /* 0x40004040000f7882 */ /* 0x000fe20000000000 */
[----:B------:R2:W-:Y:S01]  /*4560*/  UTCOMMA.2CTA gdesc[UR16], gdesc[UR18], tmem[UR29], tmem[UR38], idesc[UR39], tmem[UR48], UPT ;  /* 0xc0302612100075ea */ /* 0x0005e2000ba0001d */
[----:B------:R-:W-:Y:S02]  /*4570*/  UMOV UR13, 0x40004040 ;  /* 0x40004040000d7882 */ /* 0x000fe40000000000 */
[----:B------:R2:W-:Y:S01]  /*4580*/  UTCOMMA.2CTA gdesc[UR12], gdesc[UR14], tmem[UR29], tmem[UR36], idesc[UR37], tmem[UR44], UPT ;  /* 0xc02c240e0c0075ea */ /* 0x0005e2000ba0001d */
[----:B------:R2:W-:Y:S01]  /*4590*/  UTCBAR.2CTA.MULTICAST [UR33], URZ, UR52 ;  /* 0x000000ff210073e9 */ /* 0x0005e20008200834 */
[----:B-1----:R-:W-:Y:S01]  /*45a0*/  UMOV UR11, 0x1 ;  /* 0x00000001000b7882 */ /* 0x002fe20000000000 */
[----:B----4-:R-:W-:Y:S01]  /*45b0*/  UMOV UR9, UR31 ;  /* 0x0000001f00097c82 */ /* 0x010fe20008000000 */
[----:B------:R-:W-:Y:S05]  /*45c0*/  BRA.U UP0, `(.L_x_80) ;  /* 0xfffffffd001c7547 */ /* 0x000fea000b83ffff */
.L_x_77:
[----:B--2---:R-:W-:Y:S01]  /*45d0*/  UIADD3 UR4, UPT, UPT, UR58, 0xe0, URZ ;  /* 0x000000e03a047890 */ /* 0x004fe2000fffe0ff */
[----:B------:R-:W-:-:S08]  /*45e0*/  UMOV UR30, UR35 ;  /* 0x00000023001e7c82 */ /* 0x000fd00008000000 */
[----:B------:R2:W-:Y:S01]  /*45f0*/  UTCBAR.2CTA.MULTICAST [UR4], URZ, UR60 ;  /* 0x000000ff040073e9 */ /* 0x0005e2000820083c */
[----:B------:R-:W-:Y:S02]  /*4600*/  NOP ;  /* 0x0000000000007918 */ /* 0x000fe40000000000 */
.L_x_75:
[----:B--2---:R-:W-:Y:S01]  /*4610*/  UIADD3 UR4, UPT, UPT, UR57, 0x1, URZ ;  /* 0x0000000139047890 */ /* 0x004fe2000fffe0ff */
[----:B------:R-:W-:-:S03]  /*4620*/  ISETP.NE.AND P0, PT, R8, 0x2, PT ;  /* 0x000000020800780c */ /* 0x000fc60003f05270 */
[----:B------:R-:W-:Y:S01]  /*4630*/  UISETP.NE.AND UP0, UPT, UR4, 0x2, UPT ;  /* 0x000000020400788c */ /* 0x000fe2000bf05270 */
[----:B-1----:R-:W-:Y:S02]  /*4640*/  SEL R0, RZ, 0x1, P0 ;  /* 0x00000001ff007807 */ /* 0x002fe40000000000 */
[----:B------:R-:W-:Y:S01]  /*4650*/  SEL R8, R8, RZ, P0 ;  /* 0x000000ff08087207 */ /* 0x000fe20000000000 */
[----:B------:R-:W-:Y:S01]  /*4660*/  USEL UR5, URZ, 0x1, UP0 ;  /* 0x00000001ff057887 */ /* 0x000fe20008000000 */
[----:B------:R-:W-:Y:S01]  /*4670*/  LOP3.LUT R3, R3, R0, RZ, 0x3c, !PT ;  /* 0x0000000003037212 */ /* 0x000fe200078e3cff */
[----:B------:R-:W-:-:S04]  /*4680*/  USEL UR57, UR4, URZ, UP0 ;  /* 0x000000ff04397287 */ /* 0x000fc80008000000 */
[----:B------:R-:W-:Y:S01]  /*4690*/  LOP3.LUT R9, R9, UR5, RZ, 0x3c, !PT ;  /* 0x0000000509097c12 */ /* 0x000fe2000f8e3cff */
[----:B------:R-:W-:Y:S07]  /*46a0*/  @P1 BRA `(.L_x_81) ;  /* 0xfffffff800541947 */ /* 0x000fee000383ffff */
[----:B------:R-:W1:Y:S01]  /*46b0*/  S2UR UR8, SR_CgaCtaId ;  /* 0x00000000000879c3 */ /* 0x000e620000008800 */
[----:B------:R-:W-:Y:S01]  /*46c0*/  ELECT P0, URZ, PT ;  /* 0x0000000000ff782f */ /* 0x000fe20003800000 */
[----:B------:R-:W-:Y:S01]  /*46d0*/  HFMA2 R0, -RZ, RZ, 0, 5.9604644775390625e-08 ;  /* 0x00000001ff007431 */ /* 0x000fe200000001ff */
[----:B------:R-:W-:-:S05]  /*46e0*/  UMOV UR4, 0x40 ;  /* 0x0000004000047882 */ /* 0x000fca0000000000 */
[----:B------:R-:W-:Y:S01]  /*46f0*/  UVIRTCOUNT.DEALLOC.SMPOOL 0x80 ;  /* 0x000000800000784c */ /* 0x000fe20000000000 */
[----:B------:R-:W-:Y:S02]  /*4700*/  UISETP.NE.AND UP0, UPT, UR64, URZ, UPT ;  /* 0x000000ff4000728c */ /* 0x000fe4000bf05270 */
[----:B-1----:R-:W-:-:S09]  /*4710*/  ULEA UR8, UR8, UR4, 0x18 ;  /* 0x0000000408087291 */ /* 0x002fd2000f8ec0ff */
[----:B------:R1:W-:Y:S01]  /*4720*/  @P0 STS.U8 [UR8+0x1c], R0 ;  /* 0x00001c00ff000988 */ /* 0x0003e20008000008 */
[----:B------:R-:W-:Y:S05]  /*4730*/  BRA.U UP0, `(.L_x_82) ;  /* 0x0000000100587547 */ /* 0x000fea000b800000 */
[----:B------:R-:W-:Y:S01]  /*4740*/  UIADD3 UR5, UPT, UPT, UR34, 0xf0, URZ ;  /* 0x000000f022057890 */ /* 0x000fe2000fffe0ff */
[----:B------:R-:W-:-:S03]  /*4750*/  SHF.L.U32 R3, R9, 0x1f, RZ ;  /* 0x0000001f09037819 */ /* 0x000fc600000006ff */
[----:B------:R-:W-:-:S09]  /*4760*/  ULEA UR4, UR57, UR5, 0x3 ;  /* 0x0000000539047291 */ /* 0x000fd2000f8e18ff */
[----:B------:R-:W2:Y:S02]  /*4770*/  SYNCS.PHASECHK.TRANS64.TRYWAIT P0, [UR4], R3 ;  /* 0x00000003ff0075a7 */ /* 0x000ea40008001104 */
[----:B--2---:R-:W-:Y:S05]  /*4780*/  @!P0 BRA `(.L_x_83) ;  /* 0x00000060008c8947 */ /* 0x004fea0003800000 */
.L_x_183:
[----:B------:R-:W-:-:S04]  /*4790*/  UIADD3 UR4, UPT, UPT, UR57, 0x1, URZ ;  /* 0x0000000139047890 */ /* 0x000fc8000fffe0ff */
[----:B------:R-:W-:-:S04]  /*47a0*/  UISETP.NE.AND UP1, UPT, UR4, 0x2, UPT ;  /* 0x000000020400788c */ /* 0x000fc8000bf25270 */
[----:B------:R-:W-:Y:S02]  /*47b0*/  USEL UR6, URZ, 0x1, UP1 ;  /* 0x00000001ff067887 */ /* 0x000fe40008800000 */
[----:B------:R-:W-:-:S04]  /*47c0*/  USEL UR4, UR4, URZ, UP1 ;  /* 0x000000ff04047287 */ /* 0x000fc80008800000 */
[----:B------:R-:W-:Y:S01]  /*47d0*/  ULEA UR4, UR4, UR5, 0x3 ;  /* 0x0000000504047291 */ /* 0x000fe2000f8e18ff */
[----:B-1----:R-:W-:-:S04]  /*47e0*/  LOP3.LUT R3, R9, UR6, RZ, 0x3c, !PT ;  /* 0x0000000609037c12 */ /* 0x002fc8000f8e3cff */
[----:B------:R-:W-:Y:S01]  /*47f0*/  SHF.L.U32 R3, R3, 0x1f, RZ ;  /* 0x0000001f03037819 */ /* 0x000fe200000006ff */
[----:B------:R-:W-:-:S04]  /*4800*/  IMAD.U32 R0, RZ, RZ, UR4 ;  /* 0x00000004ff007e24 */ /* 0x000fc8000f8e00ff */
[----:B------:R1:W2:Y:S03]  /*4810*/  SYNCS.PHASECHK.TRANS64.TRYWAIT P0, [R0+URZ], R3 ;  /* 0x00000003000075a7 */ /* 0x0002a600080011ff */
[----:B--2---:R-:W-:Y:S05]  /*4820*/  @!P0 NANOSLEEP.SYNCS 0x989680 ;  /* 0x009896800000895d */ /* 0x004fea0003900000 */
[----:B------:R-:W2:Y:S02]  /*4830*/  @!P0 SYNCS.PHASECHK.TRANS64 P0, [R0+URZ], R3 ;  /* 0x00000003000085a7 */ /* 0x000ea400080010ff */
[----:B--2---:R-:W-:Y:S05]  /*4840*/  @P0 BRA `(.L_x_84) ;  /* 0x0000000000200947 */ /* 0x004fea0003800000 */
.L_x_85:
[----:B--2---:R2:W4:Y:S02]  /*4850*/  SYNCS.PHASECHK.TRANS64.TRYWAIT P0, [R0+URZ], R3 ;  /* 0x00000003000075a7 */ /* 0x00452400080011ff */
[----:B----4-:R-:W-:Y:S05]  /*4860*/  @!P0 NANOSLEEP.SYNCS 0x989680 ;  /* 0x009896800000895d */ /* 0x010fea0003900000 */
[----:B------:R-:W4:Y:S02]  /*4870*/  @!P0 SYNCS.PHASECHK.TRANS64 P0, [R0+URZ], R3 ;  /* 0x00000003000085a7 */ /* 0x000f2400080010ff */
[----:B----4-:R-:W-:Y:S05]  /*4880*/  @!P0 BRA `(.L_x_85) ;  /* 0xfffffffc00f08947 */ /* 0x010fea000383ffff */
[----:B------:R-:W-:Y:S05]  /*4890*/  BRA `(.L_x_84) ;  /* 0x00000000000c7947 */ /* 0x000fea0003800000 */
.L_x_82:
[----:B------:R-:W-:-:S04]  /*48a0*/  UIADD3 UR4, UPT, UPT, UR34, 0x120, URZ ;  /* 0x0000012022047890 */ /* 0x000fc8000fffe0ff */
[----:B------:R-:W-:-:S09]  /*48b0*/  UPRMT UR4, UR65, 0x654, UR4 ;  /* 0x0000065441047896 */ /* 0x000fd20008000004 */
[----:B------:R-:W-:Y:S03]  /*48c0*/  SYNCS.ARRIVE.TRANS64.RED.A1T0 RZ, [UR4], RZ ;  /* 0x000000ffffff79a7 */ /* 0x000fe60008100404 */
.L_x_84:
[----:B-12---:R-:W-:Y:S01]  /*48d0*/  SHF.L.U32 R3, RZ, 0x1f, RZ ;  /* 0x0000001fff037819 */ /* 0x006fe200000006ff */
[----:B------:R-:W-:Y:S01]  /*48e0*/  UIADD3 UR4, UPT, UPT, UR34, 0x120, URZ ;  /* 0x0000012022047890 */ /* 0x000fe2000fffe0ff */
[----:B------:R-:W-:Y:S02]  /*48f0*/  PLOP3.LUT P0, PT, PT, PT, UP0, 0x80, 0x8 ;  /* 0x000000000008781c */ /* 0x000fe40003f0f008 */
[----:B------:R-:W1:Y:S02]  /*4900*/  SYNCS.PHASECHK.TRANS64.TRYWAIT P1, [UR34+0x120], R3 ;  /* 0x00012003ff0075a7 */ /* 0x000e640008021122 */
[----:B-1----:R-:W-:Y:S09]  /*4910*/  @!P1 BRA `(.L_x_86) ;  /* 0x0000006000409947 */ /* 0x002ff20003800000 */
.L_x_185:
[----:B------:R-:W-:Y:S01]  /*4920*/  @!UP0 UPRMT UR4, UR65, 0x654, UR4 ;  /* 0x0000065441048896 */ /* 0x000fe20008000004 */
[----:B------:R-:W-:Y:S01]  /*4930*/  UMOV UR5, 0xffff ;  /* 0x0000ffff00057882 */ /* 0x000fe20000000000 */
[----:B------:R-:W-:-:S07]  /*4940*/  UMOV UR6, 0x1 ;  /* 0x0000000100067882 */ /* 0x000fce0000000000 */
[----:B------:R-:W-:Y:S01]  /*4950*/  @!P0 SYNCS.ARRIVE.TRANS64.RED.A1T0 RZ, [UR4], RZ ;  /* 0x000000ffffff89a7 */ /* 0x000fe20008100404 */
[----:B------:R-:W-:Y:S01]  /*4960*/  NOP ;  /* 0x0000000000007918 */ /* 0x000fe20000000000 */
[----:B-1----:R-:W1:Y:S01]  /*4970*/  LDS R0, [UR8+0x14] ;  /* 0x00001408ff007984 */ /* 0x002e620008000800 */
[----:B------:R-:W-:-:S04]  /*4980*/  ULOP3.LUT UR4, UR28, 0xffff, URZ, 0xc0, !UPT ;  /* 0x0000ffff1c047892 */ /* 0x000fc8000f8ec0ff */
[----:B------:R-:W-:-:S04]  /*4990*/  USHF.R.U32.HI UR4, URZ, 0x5, UR4 ;  /* 0x00000005ff047899 */ /* 0x000fc80008011604 */
[----:B------:R-:W-:Y:S02]  /*49a0*/  USHF.L.U32 UR5, UR5, UR4, URZ ;  /* 0x0000000405057299 */ /* 0x000fe400080006ff */
[----:B------:R-:W-:-:S04]  /*49b0*/  USHF.L.U32 UR4, UR6, UR4, URZ ;  /* 0x0000000406047299 */ /* 0x000fc800080006ff */
[----:B-1----:R-:W-:-:S04]  /*49c0*/  LOP3.LUT R0, R0, UR5, RZ, 0xc0, !PT ;  /* 0x0000000500007c12 */ /* 0x002fc8000f8ec0ff */
[----:B------:R-:W-:-:S13]  /*49d0*/  ISETP.NE.AND P0, PT, R0, UR5, PT ;  /* 0x0000000500007c0c */ /* 0x000fda000bf05270 */
[----:B------:R-:W-:Y:S05]  /*49e0*/  @P0 BRA `(.L_x_87) ;  /* 0x0000000000580947 */ /* 0x000fea0003800000 */
[----:B------:R-:W1:Y:S02]  /*49f0*/  LDS R0, [UR8+0x18] ;  /* 0x00001808ff007984 */ /* 0x000e640008000800 */
[----:B-1----:R-:W-:-:S04]  /*4a00*/  LOP3.LUT R0, R0, UR4, RZ, 0xc0, !PT ;  /* 0x0000000400007c12 */ /* 0x002fc8000f8ec0ff */
[----:B------:R-:W-:-:S13]  /*4a10*/  ISETP.NE.AND P0, PT, R0, UR4, PT ;  /* 0x0000000400007c0c */ /* 0x000fda000bf05270 */
[----:B------:R-:W-:Y:S05]  /*4a20*/  @P0 BRA `(.L_x_88) ;  /* 0x00000000003c0947 */ /* 0x000fea0003800000 */
[----:B------:R-:W1:Y:S01]  /*4a30*/  S2R R2, SR_LANEID ;  /* 0x0000000000027919 */ /* 0x000e620000000000 */
[----:B------:R-:W-:Y:S01]  /*4a40*/  ULOP3.LUT UR5, URZ, UR5, URZ, 0x33, !UPT ;  /* 0x00000005ff057292 */ /* 0x000fe2000f8e33ff */
[----:B------:R-:W-:Y:S01]  /*4a50*/  LOP3.LUT R4, RZ, UR4, RZ, 0x33, !PT ;  /* 0x00000004ff047c12 */ /* 0x000fe2000f8e33ff */
[----:B------:R-:W-:Y:S02]  /*4a60*/  VOTEU.ANY UR4, UPT, PT ;  /* 0x0000000000047886 */ /* 0x000fe400038e0100 */
[----:B------:R-:W-:Y:S01]  /*4a70*/  UFLO.U32 UR4, UR4 ;  /* 0x00000004000472bd */ /* 0x000fe200080e0000 */
[----:B------:R-:W2:Y:S01]  /*4a80*/  REDUX UR6, R4 ;  /* 0x00000000040673c4 */ /* 0x000ea20000000000 */
[----:B------:R-:W-:-:S06]  /*4a90*/  IMAD.U32 R0, RZ, RZ, UR5 ;  /* 0x00000005ff007e24 */ /* 0x000fcc000f8e00ff */
[----:B------:R4:W-:Y:S01]  /*4aa0*/  UTCATOMSWS.AND URZ, UR5 ;  /* 0x0000000500ff79e3 */ /* 0x0009e20008000000 */
[----:B------:R-:W3:Y:S01]  /*4ab0*/  REDUX UR7, R0 ;  /* 0x00000000000773c4 */ /* 0x000ee20000000000 */
[----:B-1----:R-:W-:Y:S01]  /*4ac0*/  ISETP.EQ.U32.AND P0, PT, R2, UR4, PT ;  /* 0x0000000402007c0c */ /* 0x002fe2000bf02070 */
[----:B--2---:R-:W-:Y:S01]  /*4ad0*/  IMAD.U32 R2, RZ, RZ, UR6 ;  /* 0x00000006ff027e24 */ /* 0x004fe2000f8e00ff */
[----:B---3--:R-:W-:-:S11]  /*4ae0*/  MOV R3, UR7 ;  /* 0x0000000700037c02 */ /* 0x008fd60008000f00 */
[----:B------:R4:W-:Y:S04]  /*4af0*/  @P0 ATOMS.AND RZ, [UR8+0x14], R3 ;  /* 0x00001403ffff098c */ /* 0x0009e8000a800008 */
[----:B------:R4:W-:Y:S01]  /*4b00*/  @P0 ATOMS.AND RZ, [UR8+0x18], R2 ;  /* 0x00001802ffff098c */ /* 0x0009e2000a800008 */
[----:B------:R-:W-:Y:S05]  /*4b10*/  BRA `(.L_x_89) ;  /* 0x0000000000147947 */ /* 0x000fea0003800000 */
.L_x_88:
[----:B------:R-:W-:Y:S02]  /*4b20*/  MOV R2, 0x4b40 ;  /* 0x00004b4000027802 */ /* 0x000fe40000000f00 */
[----:B---3-5:R-:W-:Y:S05]  /*4b30*/  CALL.REL.NOINC `($__internal_0_$__cuda_sm10x_tcgen05_guardrail_trap_col_being_dealloced_not_returned_by_alloc) ;  /* 0x0000006400207944 */ /* 0x028fea0003c00000 */
[----:B------:R-:W-:Y:S05]  /*4b40*/  BRA `(.L_x_89) ;  /* 0x0000000000087947 */ /* 0x000fea0003800000 */
.L_x_87:
[----:B------:R-:W-:Y:S02]  /*4b50*/  MOV R2, 0x4b70 ;  /* 0x00004b7000027802 */ /* 0x000fe40000000f00 */
[----:B---3-5:R-:W-:Y:S05]  /*4b60*/  CALL.REL.NOINC `($__internal_2_$__cuda_sm10x_tcgen05_guardrail_trap_unallocated_columns_being_dealloced) ;  /* 0x00000064002c7944 */ /* 0x028fea0003c00000 */
.L_x_89:
[----:B------:R-:W-:Y:S01]  /*4b70*/  NOP ;  /* 0x0000000000007918 */ /* 0x000fe20000000000 */
[----:B----4-:R-:W-:Y:S05]  /*4b80*/  EXIT ;  /* 0x000000000000794d */ /* 0x010fea0003800000 */
.L_x_62:
[----:B------:R-:W-:-:S09]  /*4b90*/  UISETP.NE.OR UP0, UPT, UR20, 0x3, !UP4 ;  /* 0x000000031400788c */ /* 0x000fd2000e705670 */
[----:B------:R-:W-:Y:S05]  /*4ba0*/  BRA.U UP0, `(.L_x_90) ;  /* 0x00000011007c7547 */ /* 0x000fea000b800000 */
[----:B------:R-:W2:Y:S01]  /*4bb0*/  LDCU.64 UR4, c[0x0][0xc88] ;  /* 0x00019100ff0477ac */ /* 0x000ea20008000a00 */
[----:B------:R-:W3:Y:S01]  /*4bc0*/  LDC.64 R12, c[0x0][0x348] ;  /* 0x0000d200ff0c7b82 */ /* 0x000ee20000000a00 */
[----:B------:R-:W-:Y:S02]  /*4bd0*/  HFMA2 R9, -RZ, RZ, 0, 0 ;  /* 0x00000000ff097431 */ /* 0x000fe400000001ff */
[----:B------:R-:W-:Y:S01]  /*4be0*/  IMAD.MOV.U32 R11, RZ, RZ, 0x1 ;  /* 0x00000001ff0b7424 */ /* 0x000fe200078e00ff */
[----:B------:R-:W4:Y:S01]  /*4bf0*/  LDCU UR38, c[0x0][0x370] ;  /* 0x00006e00ff2677ac */ /* 0x000f220008000800 */
[----:B------:R-:W-:Y:S01]  /*4c00*/  IMAD.MOV.U32 R10, RZ, RZ, RZ ;  /* 0x000000ffff0a7224 */ /* 0x000fe200078e00ff */
[----:B------:R-:W-:Y:S01]  /*4c10*/  MOV R3, 0x2000 ;  /* 0x0000200000037802 */ /* 0x000fe20000000f00 */
[----:B------:R-:W4:Y:S01]  /*4c20*/  LDCU.128 UR44, c[0x0][0xf10] ;  /* 0x0001e200ff2c77ac */ /* 0x000f220008000c00 */
[----:B------:R-:W1:Y:S01]  /*4c30*/  LDCU UR37, c[0x0][0x374] ;  /* 0x00006e80ff2577ac */ /* 0x000e620008000800 */
[----:B------:R-:W1:Y:S01]  /*4c40*/  LDCU.64 UR30, c[0x0][0xc90] ;  /* 0x00019200ff1e77ac */ /* 0x000e620008000a00 */
[----:B------:R-:W1:Y:S01]  /*4c50*/  LDCU UR15, c[0x0][0xf0c] ;  /* 0x0001e180ff0f77ac */ /* 0x000e620008000800 */
[----:B--2---:R-:W-:Y:S01]  /*4c60*/  UISETP.NE.U32.AND UP0, UPT, UR4, URZ, UPT ;  /* 0x000000ff0400728c */ /* 0x004fe2000bf05070 */
[----:B------:R-:W2:Y:S01]  /*4c70*/  LDCU UR43, c[0x0][0xf20] ;  /* 0x0001e400ff2b77ac */ /* 0x000ea20008000800 */
[----:B------:R-:W2:Y:S01]  /*4c80*/  LDCU UR4, c[0x0][0xf30] ;  /* 0x0001e600ff0477ac */ /* 0x000ea20008000800 */
[----:B------:R-:W-:Y:S01]  /*4c90*/  UMOV UR21, 0x400 ;  /* 0x0000040000157882 */ /* 0x000fe20000000000 */
[----:B----4-:R-:W-:-:S02]  /*4ca0*/  UIMAD.WIDE.U32 UR6, UR38, UR44, URZ ;  /* 0x0000002c260672a5 */ /* 0x010fc4000f8e00ff */
[----:B-1----:R-:W-:Y:S02]  /*4cb0*/  UIMAD.WIDE.U32 UR8, UR37, UR47, URZ ;  /* 0x0000002f250872a5 */ /* 0x002fe4000f8e00ff */
[----:B------:R-:W-:Y:S02]  /*4cc0*/  ULEA UR21, UR54, UR21, 0x18 ;  /* 0x0000001536157291 */ /* 0x000fe4000f8ec0ff */
[----:B------:R-:W-:Y:S02]  /*4cd0*/  UISETP.NE.U32.AND UP6, UPT, UR30, URZ, UPT ;  /* 0x000000ff1e00728c */ /* 0x000fe4000bfc5070 */
[----:B------:R-:W-:Y:S02]  /*4ce0*/  UIADD3 UR39, UPT, UPT, UR21, 0x88, URZ ;  /* 0x0000008815277890 */ /* 0x000fe4000fffe0ff */
[----:B------:R-:W-:Y:S02]  /*4cf0*/  UISETP.NE.AND.EX UP5, UPT, UR5, URZ, UPT, UP0 ;  /* 0x000000ff0500728c */ /* 0x000fe4000bfa5300 */
[----:B------:R-:W-:Y:S01]  /*4d00*/  UISETP.NE.AND UP0, UPT, UR42, 0x1, UPT ;  /* 0x000000012a00788c */ /* 0x000fe2000bf05270 */
[----:B------:R-:W-:Y:S01]  /*4d10*/  UMOV UR6, UR7 ;  /* 0x0000000700067c82 */ /* 0x000fe20008000000 */
[----:B------:R-:W-:Y:S01]  /*4d20*/  UMOV UR40, UR9 ;  /* 0x0000000900287c82 */ /* 0x000fe20008000000 */
[----:B------:R-:W-:-:S02]  /*4d30*/  UISETP.NE.AND UP0, UPT, UR15, 0x1, UPT ;  /* 0x000000010f00788c */ /* 0x000fc4000bf05270 */
[----:B------:R-:W-:Y:S02]  /*4d40*/  UPLOP3.LUT UP4, UPT, UPT, UPT, UPT, 0x40, 0x4 ;  /* 0x000000000004789c */ /* 0x000fe40003f8e870 */
[----:B------:R-:W-:Y:S01]  /*4d50*/  UISETP.GE.AND UP2, UPT, UR42, 0x1, UPT ;  /* 0x000000012a00788c */ /* 0x000fe2000bf46270 */
[----:B------:R-:W1:Y:S01]  /*4d60*/  LDCU.64 UR22, c[0x0][0xf28] ;  /* 0x0001e500ff1677ac */ /* 0x000e620008000a00 */
[----:B------:R-:W-:Y:S02]  /*4d70*/  UISETP.NE.AND.EX UP6, UPT, UR31, URZ, UPT, UP6 ;  /* 0x000000ff1f00728c */ /* 0x000fe4000bfc5360 */
[----:B------:R-:W-:Y:S02]  /*4d80*/  UIADD3 UR33, UPT, UPT, UR21, 0x70, URZ ;  /* 0x0000007015217890 */ /* 0x000fe4000fffe0ff */
[----:B------:R-:W-:Y:S02]  /*4d90*/  UIADD3 UR25, UPT, UPT, UR21, 0x78, URZ ;  /* 0x0000007815197890 */ /* 0x000fe4000fffe0ff */
[----:B------:R-:W-:-:S02]  /*4da0*/  UIADD3 UR17, UPT, UPT, UR21, 0x80, URZ ;  /* 0x0000008015117890 */ /* 0x000fc4000fffe0ff */
[----:B------:R-:W-:Y:S02]  /*4db0*/  UPRMT UR39, UR54, 0x654, UR39 ;  /* 0x0000065436277896 */ /* 0x000fe40008000027 */
[----:B------:R-:W-:Y:S02]  /*4dc0*/  USHF.R.U32.HI UR41, URZ, UR45, UR6 ;  /* 0x0000002dff297299 */ /* 0x000fe40008011606 */
[----:B--2---:R-:W-:Y:S02]  /*4dd0*/  USHF.R.U32.HI UR40, URZ, UR43, UR40 ;  /* 0x0000002bff287299 */ /* 0x004fe40008011628 */
[----:B------:R-:W-:Y:S02]  /*4de0*/  UISETP.NE.AND UP0, UPT, UR46, 0x1, UPT ;  /* 0x000000012e00788c */ /* 0x000fe4000bf05270 */
[----:B---3--:R-:W-:-:S11]  /*4df0*/  UISETP.NE.AND UP3, UPT, UR4, 0x1, UPT ;  /* 0x000000010400788c */ /* 0x008fd6000bf65270 */
.L_x_101:
[C---:B------:R-:W-:Y:S02]  /*4e00*/  LEA R8, R10.reuse, UR21, 0x3 ;  /* 0x000000150a087c11 */ /* 0x040fe4000f8e18ff */
[----:B------:R-:W-:Y:S02]  /*4e10*/  SHF.L.U32 R5, R9, 0x1f, RZ ;  /* 0x0000001f09057819 */ /* 0x000fe400000006ff */
[----:B------:R-:W-:Y:S02]  /*4e20*/  LEA R6, R10, UR21, 0x4 ;  /* 0x000000150a067c11 */ /* 0x000fe4000f8e20ff */
[----:B------:R-:W2:Y:S02]  /*4e30*/  SYNCS.PHASECHK.TRANS64.TRYWAIT P0, [R8+URZ+0xc0], R5 ;  /* 0x0000c005080075a7 */ /* 0x000ea400080011ff */
[----:B--23--:R-:W-:Y:S05]  /*4e40*/  @!P0 BRA `(.L_x_91) ;  /* 0x0000005c000c8947 */ /* 0x00cfea0003800000 */
.L_x_186:
[----:B--2---:R-:W2:Y:S01]  /*4e50*/  LDS.128 R4, [R6+0x130] ;  /* 0x0001300006047984 */ /* 0x004ea20000000c00 */
[----:B------:R-:W-:Y:S01]  /*4e60*/  UISETP.GE.AND UP0, UPT, UR42, 0x1, UPT ;  /* 0x000000012a00788c */ /* 0x000fe2000bf06270 */
[----:B------:R-:W-:Y:S01]  /*4e70*/  @!PT LDS RZ, [RZ] ;  /* 0x00000000fffff984 */ /* 0x000fe20000000800 */
[----:B------:R-:W-:Y:S01]  /*4e80*/  @!PT LDS RZ, [RZ] ;  /* 0x00000000fffff984 */ /* 0x000fe20000000800 */
[----:B------:R-:W-:Y:S01]  /*4e90*/  @!PT LDS RZ, [RZ] ;  /* 0x00000000fffff984 */ /* 0x000fe20000000800 */
[----:B------:R-:W-:Y:S01]  /*4ea0*/  @!PT LDS RZ, [RZ] ;  /* 0x00000000fffff984 */ /* 0x000fe20000000800 */
[----:B------:R3:W-:Y:S06]  /*4eb0*/  MEMBAR.ALL.CTA ;  /* 0x0000000000007992 */ /* 0x0007ec0000008000 */
[----:B---3--:R-:W3:Y:S01]  /*4ec0*/  FENCE.VIEW.ASYNC.S ;  /* 0x00000000000073c6 */ /* 0x008ee20000000000 */
[----:B--2---:R-:W-:Y:S11]  /*4ed0*/  LOP3.LUT P0, RZ, R6, 0x1, RZ, 0xc0, !PT ;  /* 0x0000000106ff7812 */ /* 0x004ff6000780c0ff */
[----:B------:R-:W-:Y:S02]  /*4ee0*/  @!UPT UIADD3 URZ, UPT, UPT, URZ, URZ, URZ ;  /* 0x000000fffffff290 */ /* 0x000fe4000fffe0ff */
[----:B---3--:R-:W-:Y:S01]  /*4ef0*/  VOTEU.ANY UP2, P0 ;  /* 0x0000000000ff7886 */ /* 0x008fe20000040100 */
[----:B------:R-:W-:Y:S11]  /*4f00*/  PLOP3.LUT P0, PT, PT, PT, UP2, 0x80, 0x8 ;  /* 0x000000000008781c */ /* 0x000ff60003f0f028 */
[----:B------:R-:W-:Y:S02]  /*4f10*/  @!UPT UIADD3 URZ, UPT, UPT, URZ, URZ, URZ ;  /* 0x000000fffffff290 */ /* 0x000fe4000fffe0ff */
[----:B------:R-:W-:Y:S02]  /*4f20*/  @P0 SHF.R.U32.HI R0, RZ, 0x10, R5 ;  /* 0x00000010ff000819 */ /* 0x000fe40000011605 */
[----:B------:R-:W-:Y:S02]  /*4f30*/  @P0 MOV R2, R4 ;  /* 0x0000000400020202 */ /* 0x000fe40000000f00 */
[----:B------:R-:W-:Y:S01]  /*4f40*/  @P0 R2UR UR4, R0 ;  /* 0x00000000000402ca */ /* 0x000fe200000e0000 */
[----:B------:R-:W-:Y:S01]  /*4f50*/  VIADD R0, R8, 0xd0 ;  /* 0x000000d008007836 */ /* 0x000fe20000000000 */
[----:B------:R-:W-:Y:S02]  /*4f60*/  @P0 LOP3.LUT R4, R5, 0xffff, RZ, 0xc0, !PT ;  /* 0x0000ffff05040812 */ /* 0x000fe400078ec0ff */
[----:B------:R-:W-:Y:S02]  /*4f70*/  @P0 R2UR UR6, R2 ;  /* 0x00000000020602ca */ /* 0x000fe400000e0000 */
[----:B------:R-:W-:Y:S02]  /*4f80*/  PRMT R0, RZ, 0x654, R0 ;  /* 0x00000654ff007816 */ /* 0x000fe40000000000 */
[----:B------:R-:W-:Y:S02]  /*4f90*/  @P0 R2UR UR5, R4 ;  /* 0x00000000040502ca */ /* 0x000fe400000e0000 */
[----:B------:R2:W-:Y:S03]  /*4fa0*/  SYNCS.ARRIVE.TRANS64.RED.A1T0 RZ, [R0+URZ], RZ ;  /* 0x000000ff00ff79a7 */ /* 0x0005e600081004ff */
[----:B------:R-:W-:Y:S04]  /*4fb0*/  @UP2 UMOV UR29, UR4 ;  /* 0x00000004001d2c82 */ /* 0x000fe80008000000 */
[----:B------:R-:W-:Y:S04]  /*4fc0*/  @UP2 UMOV UR14, UR6 ;  /* 0x00000006000e2c82 */ /* 0x000fe80008000000 */
[----:B------:R-:W-:Y:S01]  /*4fd0*/  @UP2 UMOV UR13, UR5 ;  /* 0x00000005000d2c82 */ /* 0x000fe20008000000 */
[----:B------:R-:W-:Y:S05]  /*4fe0*/  BRA.U !UP0, `(.L_x_92) ;  /* 0x0000000108c07547 */ /* 0x000fea000b800000 */
[----:B------:R-:W-:Y:S02]  /*4ff0*/  UIMAD.WIDE.U32 UR18, UR13, UR47, URZ ;  /* 0x0000002f0d1272a5 */ /* 0x000fe4000f8e00ff */
[----:B------:R-:W-:Y:S02]  /*5000*/  UP2UR UR20, UPR, URZ, 0x4 ;  /* 0x00000004ff147883 */ /* 0x000fe40008000000 */
[----:B------:R-:W-:Y:S02]  /*5010*/  UISETP.NE.AND UP2, UPT, UR46, 0x1, UPT ;  /* 0x000000012e00788c */ /* 0x000fe4000bf45270 */
[----:B------:R-:W-:Y:S02]  /*5020*/  UIMAD.WIDE.U32 UR26, UR14, UR44, URZ ;  /* 0x0000002c0e1a72a5 */ /* 0x000fe4000f8e00ff */
[----:B------:R-:W-:Y:S02]  /*5030*/  USEL UR4, UR37, UR40, !UP2 ;  /* 0x0000002825047287 */ /* 0x000fe4000d000000 */
[----:B------:R-:W-:Y:S02]  /*5040*/  UISETP.NE.AND UP0, UPT, UR15, 0x1, UPT ;  /* 0x000000010f00788c */ /* 0x000fe4000bf05270 */
[----:B------:R-:W-:Y:S02]  /*5050*/  UP2UR UR24, UPR, URZ, 0x2 ;  /* 0x00000002ff187883 */ /* 0x000fe40008000000 */
[----:B------:R-:W-:Y:S02]  /*5060*/  UISETP.NE.AND UP1, UPT, UR42, 0x1, UPT ;  /* 0x000000012a00788c */ /* 0x000fe4000bf25270 */
[----:B-1----:R-:W-:Y:S02]  /*5070*/  UIMAD.WIDE.U32 UR8, UR4, UR22, URZ ;  /* 0x00000016040872a5 */ /* 0x002fe4000f8e00ff */
[----:B------:R-:W-:Y:S01]  /*5080*/  USEL UR7, UR38, UR41, !UP0 ;  /* 0x0000002926077287 */ /* 0x000fe2000c000000 */
[----:B------:R-:W-:Y:S02]  /*5090*/  UMOV UR5, UR19 ;  /* 0x0000001300057c82 */ /* 0x000fe40008000000 */
[----:B------:R-:W-:Y:S02]  /*50a0*/  USHF.R.U32.HI UR6, URZ, UR43, UR5 ;  /* 0x0000002bff067299 */ /* 0x000fe40008011605 */
[----:B------:R-:W-:Y:S02]  /*50b0*/  UIMAD.WIDE.U32 UR10, UR7, UR22, URZ ;  /* 0x00000016070a72a5 */ /* 0x000fe4000f8e00ff */
[----:B------:R-:W-:Y:S02]  /*50c0*/  USEL UR6, UR13, UR6, !UP2 ;  /* 0x000000060d067287 */ /* 0x000fe4000d000000 */
[----:B------:R-:W-:Y:S01]  /*50d0*/  UISETP.NE.AND UP2, UPT, UR20, URZ, UPT ;  /* 0x000000ff1400728c */ /* 0x000fe2000bf45270 */
[----:B------:R-:W-:Y:S02]  /*50e0*/  UMOV UR5, UR27 ;  /* 0x0000001b00057c82 */ /* 0x000fe40008000000 */
[----:B------:R-:W-:Y:S03]  /*50f0*/  USHF.R.U32.HI UR16, URZ, UR45, UR5 ;  /* 0x0000002dff107299 */ /* 0x000fe60008011605 */
[----:B------:R-:W-:Y:S02]  /*5100*/  UMOV UR5, UR9 ;  /* 0x0000000900057c82 */ /* 0x000fe40008000000 */
[----:B------:R-:W-:Y:S03]  /*5110*/  @UP1 USHF.R.U32.HI UR4, URZ, UR23, UR5 ;  /* 0x00000017ff041299 */ /* 0x000fe60008011605 */
[----:B------:R-:W-:Y:S01]  /*5120*/  UMOV UR5, UR11 ;  /* 0x0000000b00057c82 */ /* 0x000fe20008000000 */
[----:B------:R-:W-:Y:S02]  /*5130*/  UIMAD UR4, UR42, UR4, URZ ;  /* 0x000000042a0472a4 */ /* 0x000fe4000f8e02ff */
[----:B------:R-:W-:Y:S02]  /*5140*/  @UP1 USHF.R.U32.HI UR7, URZ, UR23, UR5 ;  /* 0x00000017ff071299 */ /* 0x000fe40008011605 */
[----:B------:R-:W-:Y:S02]  /*5150*/  USEL UR5, UR14, UR16, !UP0 ;  /* 0x000000100e057287 */ /* 0x000fe4000c000000 */
[----:B------:R-:W-:Y:S02]  /*5160*/  UIMAD.WIDE.U32 UR10, UR6, UR22, URZ ;  /* 0x00000016060a72a5 */ /* 0x000fe4000f8e00ff */
[----:B------:R-:W-:Y:S02]  /*5170*/  UIMAD UR8, UR42, UR7, URZ ;  /* 0x000000072a0872a4 */ /* 0x000fe4000f8e02ff */
[----:B------:R-:W-:Y:S03]  /*5180*/  UISETP.GE.AND UP0, UPT, UR6, UR4, UPT ;  /* 0x000000040600728c */ /* 0x000fe6000bf06270 */
[----:B------:R-:W-:Y:S01]  /*5190*/  UMOV UR4, UR11 ;  /* 0x0000000b00047c82 */ /* 0x000fe20008000000 */
[----:B------:R-:W-:Y:S02]  /*51a0*/  UISETP.GE.OR UP0, UPT, UR5, UR8, UP0 ;  /* 0x000000080500728c */ /* 0x000fe40008706670 */
[----:B------:R-:W-:Y:S02]  /*51b0*/  USHF.R.U32.HI UR4, URZ, UR23, UR4 ;  /* 0x00000017ff047299 */ /* 0x000fe40008011604 */
[----:B------:R-:W-:Y:S02]  /*51c0*/  UIMAD.WIDE.U32 UR8, UR5, UR22, URZ ;  /* 0x00000016050872a5 */ /* 0x000fe4000f8e00ff */
[----:B------:R-:W-:Y:S04]  /*51d0*/  USEL UR10, UR6, UR4, !UP1 ;  /* 0x00000004060a7287 */ /* 0x000fe8000c800000 */
[----:B------:R-:W-:Y:S01]  /*51e0*/  UIADD3 UR11, UPT, UPT, -UR10, URZ, URZ ;  /* 0x000000ff0a0b7290 */ /* 0x000fe2000fffe1ff */
[----:B------:R-:W-:Y:S02]  /*51f0*/  @!UP0 UMOV UR4, UR9 ;  /* 0x0000000900048c82 */ /* 0x000fe40008000000 */
[----:B------:R-:W-:Y:S02]  /*5200*/  @!UP0 USHF.R.U32.HI UR4, URZ, UR23, UR4 ;  /* 0x00000017ff048299 */ /* 0x000fe40008011604 */
[----:B------:R-:W-:Y:S02]  /*5210*/  UIMAD UR8, UR42, UR11, UR6 ;  /* 0x0000000b2a0872a4 */ /* 0x000fe4000f8e0206 */
[----:B------:R-:W-:Y:S02]  /*5220*/  @!UP0 USEL UR4, UR5, UR4, !UP1 ;  /* 0x0000000405048287 */ /* 0x000fe4000c800000 */
[----:B------:R-:W-:Y:S02]  /*5230*/  UISETP.NE.AND UP1, UPT, UR24, URZ, UPT ;  /* 0x000000ff1800728c */ /* 0x000fe4000bf25270 */
[----:B------:R-:W-:Y:S02]  /*5240*/  @!UP0 UIMAD UR8, UR7, UR8, UR4 ;  /* 0x00000008070882a4 */ /* 0x000fe4000f8e0204 */
[----:B------:R-:W-:Y:S02]  /*5250*/  @!UP0 UIADD3 UR9, UPT, UPT, UR10, -UR4, URZ ;  /* 0x800000040a098290 */ /* 0x000fe4000fffe0ff */
[----:B------:R-:W-:Y:S02]  /*5260*/  UIADD3 UR4, UPT, UPT, -UR5, URZ, URZ ;  /* 0x000000ff05047290 */ /* 0x000fe4000fffe1ff */
[----:B------:R-:W-:Y:S02]  /*5270*/  UIADD3 UR7, UPT, UPT, -UR6, URZ, URZ ;  /* 0x000000ff06077290 */ /* 0x000fe4000fffe1ff */
[----:B------:R-:W-:Y:S02]  /*5280*/  @!UP0 UIMAD UR6, UR9, UR42, UR5 ;  /* 0x0000002a090682a4 */ /* 0x000fe4000f8e0205 */
[----:B------:R-:W-:Y:S02]  /*5290*/  UIMAD UR14, UR15, UR4, UR14 ;  /* 0x000000040f0e72a4 */ /* 0x000fe4000f8e020e */
[----:B------:R-:W-:Y:S01]  /*52a0*/  UIMAD UR13, UR46, UR7, UR13 ;  /* 0x000000072e0d72a4 */ /* 0x000fe2000f8e020d */
[----:B------:R-:W-:Y:S02]  /*52b0*/  @!UP0 UMOV UR5, UR8 ;  /* 0x0000000800058c82 */ /* 0x000fe40008000000 */
[----:B------:R-:W-:Y:S02]  /*52c0*/  UIMAD UR14, UR5, UR15, UR14 ;  /* 0x0000000f050e72a4 */ /* 0x000fe4000f8e020e */
[----:B------:R-:W-:Y:S11]  /*52d0*/  UIMAD UR13, UR6, UR46, UR13 ;  /* 0x0000002e060d72a4 */ /* 0x000ff6000f8e020d */
[----:B------:R-:W-:Y:S01]  /*52e0*/  @!UPT UIADD3 URZ, UPT, UPT, URZ, URZ, URZ ;  /* 0x000000fffffff290 */ /* 0x000fe2000fffe0ff */
.L_x_92:
[----:B------:R-:W3:Y:S01]  /*52f0*/  @!UP3 LDCU.128 UR8, c[0x0][0xf10] ;  /* 0x0001e200ff08b7ac */ /* 0x000ee20008000c00 */
[----:B------:R-:W-:Y:S02]  /*5300*/  ISETP.NE.U32.AND P0, PT, RZ, UR30, PT ;  /* 0x0000001eff007c0c */ /* 0x000fe4000bf05070 */
[----:B------:R-:W-:Y:S02]  /*5310*/  SHF.L.U32 R4, R11, 0x1f, RZ ;  /* 0x0000001f0b047819 */ /* 0x000fe400000006ff */
[----:B------:R-:W-:Y:S01]  /*5320*/  ISETP.NE.AND.EX P0, PT, RZ, UR31, PT, P0 ;  /* 0x0000001fff007c0c */ /* 0x000fe2000bf05300 */
[----:B------:R-:W4:Y:S01]  /*5330*/  @!UP3 LDCU UR5, c[0x0][0xf0c] ;  /* 0x0001e180ff05b7ac */ /* 0x000f220008000800 */
[----:B------:R-:W-:Y:S02]  /*5340*/  USHF.L.U32 UR35, UR28, 0x7, URZ ;  /* 0x000000071c237899 */ /* 0x000fe400080006ff */
[----:B------:R-:W-:Y:S02]  /*5350*/  USHF.L.U32 UR34, UR12, 0x7, URZ ;  /* 0x000000070c227899 */ /* 0x000fe400080006ff */
[----:B---3--:R-:W-:Y:S07]  /*5360*/  UIMAD.WIDE.U32 UR6, UR14, UR8, URZ ;  /* 0x000000080e0672a5 */ /* 0x008fee000f8e00ff */
[----:B------:R-:W-:Y:S01]  /*5370*/  @!UP3 UMOV UR4, UR7 ;  /* 0x000000070004bc82 */ /* 0x000fe20008000000 */
[----:B----4-:R-:W-:Y:S02]  /*5380*/  @!UP3 UISETP.NE.AND UP0, UPT, UR5, 0x1, UPT ;  /* 0x000000010500b88c */ /* 0x010fe4000bf05270 */
[----:B------:R-:W-:Y:S02]  /*5390*/  @!UP3 USHF.R.U32.HI UR4, URZ, UR9, UR4 ;  /* 0x00000009ff04b299 */ /* 0x000fe40008011604 */
[----:B------:R-:W-:Y:S02]  /*53a0*/  UIMAD.WIDE.U32 UR6, UR13, UR11, URZ ;  /* 0x0000000b0d0672a5 */ /* 0x000fe4000f8e00ff */
[----:B------:R-:W-:Y:S02]  /*53b0*/  @!UP3 USEL UR8, UR14, UR4, !UP0 ;  /* 0x000000040e08b287 */ /* 0x000fe4000c000000 */
[----:B------:R-:W-:Y:S03]  /*53c0*/  @!UP3 UISETP.NE.AND UP0, UPT, UR10, 0x1, UPT ;  /* 0x000000010a00b88c */ /* 0x000fe6000bf05270 */
[----:B------:R-:W-:Y:S02]  /*53d0*/  @!UP3 UMOV UR6, UR7 ;  /* 0x000000070006bc82 */ /* 0x000fe40008000000 */
[----:B------:R-:W3:Y:S02]  /*53e0*/  @!UP3 LDCU UR4, c[0x0][0xf20] ;  /* 0x0001e400ff04b7ac */ /* 0x000ee40008000800 */
[----:B---3--:R-:W-:Y:S04]  /*53f0*/  @!UP3 USHF.R.U32.HI UR6, URZ, UR4, UR6 ;  /* 0x00000004ff06b299 */ /* 0x008fe80008011606 */
[----:B------:R-:W-:Y:S04]  /*5400*/  @!UP3 USEL UR6, UR13, UR6, !UP0 ;  /* 0x000000060d06b287 */ /* 0x000fe8000c000000 */
[----:B------:R-:W-:Y:S02]  /*5410*/  @!UP3 UIADD3 UR4, UPT, UPT, -UR8, UR6, URZ ;  /* 0x000000060804b290 */ /* 0x000fe4000fffe1ff */
[----:B------:R-:W-:Y:S02]  /*5420*/  @!UP3 UIADD3 UR6, UPT, UPT, UR8, -UR6, URZ ;  /* 0x800000060806b290 */ /* 0x000fe4000fffe0ff */
[----:B------:R-:W-:Y:S02]  /*5430*/  @!UP3 UIMAD UR14, UR4, UR5, UR14 ;  /* 0x00000005040eb2a4 */ /* 0x000fe4000f8e020e */
[----:B------:R-:W-:Y:S01]  /*5440*/  @!UP3 UIMAD UR13, UR6, UR10, UR13 ;  /* 0x0000000a060db2a4 */ /* 0x000fe2000f8e020d */
[----:B------:R-:W-:Y:S11]  /*5450*/  BRA.U UP4, `(.L_x_93) ;  /* 0x0000000104107547 */ /* 0x000ff6000b800000 */
[----:B--2---:R-:W-:Y:S04]  /*5460*/  MOV R0, UR48 ;  /* 0x0000003000007c02 */ /* 0x004fe80008000f00 */
[----:B------:R-:W-:Y:S04]  /*5470*/  SHF.L.U32 R5, R0, 0x1f, RZ ;  /* 0x0000001f00057819 */ /* 0x000fe800000006ff */
[----:B------:R-:W2:Y:S02]  /*5480*/  SYNCS.PHASECHK.TRANS64.TRYWAIT P1, [UR21+0xb8], R5 ;  /* 0x0000b805ff0075a7 */ /* 0x000ea40008021115 */
[----:B--2---:R-:W-:Y:S05]  /*5490*/  @!P1 BRA `(.L_x_94) ;  /* 0x00000054008c9947 */ /* 0x004fea0003800000 */
.L_x_93:
[----:B------:R-:W-:Y:S05]  /*54a0*/  BRA.U !UP6, `(.L_x_95) ;  /* 0x000000010e387547 */ /* 0x000fea000b800000 */
[----:B------:R-:W-:Y:S01]  /*54b0*/  UPLOP3.LUT UP1, UPT, UPT, UPT, UP5, 0x80, 0x8 ;  /* 0x000000000008789c */ /* 0x000fe20003f2f050 */
[----:B--2---:R-:W-:Y:S01]  /*54c0*/  HFMA2 R0, -RZ, RZ, 0, 5.9604644775390625e-08 ;  /* 0x00000001ff007431 */ /* 0x004fe200000001ff */
[----:B------:R-:W2:Y:S01]  /*54d0*/  LDCU.64 UR8, c[0x0][0x358] ;  /* 0x00006b00ff0877ac */ /* 0x000ea20008000a00 */
[----:B------:R-:W-:Y:S03]  /*54e0*/  IMAD.MOV.U32 R80, RZ, RZ, 0x1 ;  /* 0x00000001ff507424 */ /* 0x000fe600078e00ff */
[----:B------:R-:W-:Y:S05]  /*54f0*/  PLOP3.LUT P1, PT, PT, PT, UP1, 0x80, 0x8 ;  /* 0x000000000008781c */ /* 0x000fea0003f2f018 */
[----:B------:R-:W3:Y:S01]  /*5500*/  @UP1 LDCU.64 UR4, c[0x0][0xc88] ;  /* 0x00019100ff0417ac */ /* 0x000ee20008000a00 */
[----:B------:R-:W-:Y:S07]  /*5510*/  @UP1 UIMAD UR6, UR36, UR30, URZ ;  /* 0x0000001e240612a4 */ /* 0x000fee000f8e02ff */
[----:B------:R-:W-:Y:S01]  /*5520*/  @!P1 PRMT R80, R0, 0x7610, R80 ;  /* 0x0000761000509816 */ /* 0x000fe20000000050 */
[----:B---3--:R-:W-:Y:S06]  /*5530*/  @UP1 UIMAD.WIDE UR4, UR6, 0x4, UR4 ;  /* 0x00000004060418a5 */ /* 0x008fec000f8e0204 */
[----:B------:R-:W-:Y:S01]  /*5540*/  IMAD.U32 R6, RZ, RZ, UR4 ;  /* 0x00000004ff067e24 */ /* 0x000fe2000f8e00ff */
[----:B------:R-:W-:Y:S04]  /*5550*/  MOV R7, UR5 ;  /* 0x0000000500077c02 */ /* 0x000fe80008000f00 */
[----:B------:R-:W3:Y:S01]  /*5560*/  @!UP1 LDCU UR4, c[0x0][0xc80] ;  /* 0x00019000ff0497ac */ /* 0x000ee20008000800 */
[----:B--2--5:R4:W5:Y:S02]  /*5570*/  @P1 LDG.E R41, desc[UR8][R6.64] ;  /* 0x0000000806291981 */ /* 0x024964000c1e1900 */
[----:B---34-:R-:W-:Y:S07]  /*5580*/  @!P1 IMAD.U32 R41, RZ, RZ, UR4 ;  /* 0x00000004ff299e24 */ /* 0x018fee000f8e00ff */
.L_x_95:
[----:B-----5:R-:W-:Y:S01]  /*5590*/  @!P0 FSETP.EQ.AND P2, PT, R41, RZ, PT ;  /* 0x000000ff2900820b */ /* 0x020fe20003f42000 */
[----:B------:R-:W-:Y:S01]  /*55a0*/  @!UPT UIADD3 URZ, UPT, UPT, URZ, URZ, URZ ;  /* 0x000000fffffff290 */ /* 0x000fe2000fffe0ff */
[----:B------:R-:W-:Y:S11]  /*55b0*/  @!P0 BRA `(.L_x_96) ;  /* 0x0000000000148947 */ /* 0x000ff60003800000 */
[----:B------:R-:W-:Y:S02]  /*55c0*/  LOP3.LUT P0, RZ, R80, 0xff, RZ, 0xc0, !PT ;  /* 0x000000ff50ff7812 */ /* 0x000fe4000780c0ff */
[----:B------:R-:W-:Y:S04]  /*55d0*/  PLOP3.LUT P2, PT, PT, PT, UP1, 0x80, 0x8 ;  /* 0x000000000008781c */ /* 0x000fe80003f4f018 */
[----:B------:R-:W-:Y:S07]  /*55e0*/  PLOP3.LUT P2, PT, P2, PT, PT, 0x8, 0x80 ;  /* 0x000000000080781c */ /* 0x000fee000174e170 */
[----:B------:R-:W-:Y:S11]  /*55f0*/  @P0 FSETP.EQ.AND P2, PT, R41, RZ, PT ;  /* 0x000000ff2900020b */ /* 0x000ff60003f42000 */
[----:B------:R-:W-:Y:S02]  /*5600*/  @!UPT UIADD3 URZ, UPT, UPT, URZ, URZ, URZ ;  /* 0x000000fffffff290 */ /* 0x000fe4000fffe0ff */
.L_x_96:
[----:B------:R-:W3:Y:S01]  /*5610*/  SYNCS.PHASECHK.TRANS64.TRYWAIT P0, [UR21+0x90], R4 ;  /* 0x00009004ff0075a7 */ /* 0x000ee20008001115 */
[----:B------:R-:W-:Y:S04]  /*5620*/  ELECT P1, URZ, PT ;  /* 0x0000000000ff782f */ /* 0x000fe80003820000 */
[----:B------:R-:W-:Y:S01]  /*5630*/  PLOP3.LUT P1, PT, P2, P1, PT, 0xf2, 0x2f ;  /* 0x00000000002f781c */ /* 0x000fe20001723e72 */
[----:B------:R-:W-:Y:S01]  /*5640*/  @!UPT UIADD3 URZ, UPT, UPT, URZ, URZ, URZ ;  /* 0x000000fffffff290 */ /* 0x000fe2000fffe0ff */
[----:B---3--:R-:W-:Y:S11]  /*5650*/  @!P0 BRA `(.L_x_97) ;  /* 0x0000005400348947 */ /* 0x008ff60003800000 */
.L_x_189:
[----:B------:R-:W-:Y:S01]  /*5660*/  @!P1 IADD3 R2, P0, PT, R12, 0x980, RZ ;  /* 0x000009800c029810 */ /* 0x000fe20007f1e0ff */
[----:B------:R-:W-:Y:S01]  /*5670*/  VOTEU.ALL UP0, P1 ;  /* 0x0000000000ff7886 */ /* 0x000fe20000800000 */
[----:B------:R-:W-:Y:S01]  /*5680*/  UMOV UR6, 0x0 ;  /* 0x0000000000067882 */ /* 0x000fe20000000000 */
[----:B------:R-:W-:Y:S01]  /*5690*/  UMOV UR7, 0x10000000 ;  /* 0x1000000000077882 */ /* 0x000fe20000000000 */
[----:B------:R-:W-:Y:S01]  /*56a0*/  @!P1 R2UR UR5, R2 ;  /* 0x00000000020592ca */ /* 0x000fe200000e0000 */
[----:B--2---:R-:W-:Y:S01]  /*56b0*/  @!P1 IMAD.X R0, RZ, RZ, R13, P0 ;  /* 0x000000ffff009224 */ /* 0x004fe200000e060d */
[----:B------:R-:W-:Y:S01]  /*56c0*/  @!UP0 UIADD3 UR32, UPT, UPT, UR21, 0x200, URZ ;  /* 0x0000020015208890 */ /* 0x000fe2000fffe0ff */
[----:B------:R-:W-:Y:S03]  /*56d0*/  VOTEU.ALL UP0, P1 ;  /* 0x0000000000ff7886 */ /* 0x000fe60000800000 */
[----:B------:R-:W-:Y:S01]  /*56e0*/  @!P1 R2UR UR4, R0 ;  /* 0x00000000000492ca */ /* 0x000fe200000e0000 */
[----:B------:R-:W-:Y:S06]  /*56f0*/  @!P1 IMAD.MOV.U32 R0, RZ, RZ, 0x2000 ;  /* 0x00002000ff009424 */ /* 0x000fec00078e00ff */
[----:B------:R-:W-:Y:S06]  /*5700*/  IMAD.U32 R6, RZ, RZ, UR5 ;  /* 0x00000005ff067e24 */ /* 0x000fec000f8e00ff */
[----:B------:R-:W-:Y:S01]  /*5710*/  IMAD.U32 R7, RZ, RZ, UR4 ;  /* 0x00000004ff077e24 */ /* 0x000fe2000f8e00ff */
[----:B------:R-:W-:Y:S04]  /*5720*/  @!P1 R2UR UR4, R6 ;  /* 0x00000000060492ca */ /* 0x000fe800000e0000 */
[----:B------:R-:W-:Y:S11]  /*5730*/  @!P1 R2UR UR5, R7 ;  /* 0x00000000070592ca */ /* 0x000ff600000e0000 */
[----:B------:R-:W-:Y:S02]  /*5740*/  @!UPT UIADD3 URZ, UPT, UPT, URZ, URZ, URZ ;  /* 0x000000fffffff290 */ /* 0x000fe4000fffe0ff */
[----:B------:R2:W-:Y:S01]  /*5750*/  @!UP0 UTMALDG.3D [UR32], [UR4], desc[UR6] ;  /* 0x00000620040085b4 */ /* 0x0005e20008011000 */
[----:B------:R3:W-:Y:S01]  /*5760*/  @!P1 SYNCS.ARRIVE.TRANS64.RED.A0TR RZ, [UR21+0x70], R0 ;  /* 0x00007000ffff99a7 */ /* 0x0007e20008300415 */
[----:B--2---:R-:W-:Y:S09]  /*5770*/  UPRMT UR4, UR54, 0x654, UR33 ;  /* 0x0000065436047896 */ /* 0x004ff20008000021 */
[----:B------:R-:W-:Y:S01]  /*5780*/  SYNCS.ARRIVE.TRANS64.RED.A1T0 RZ, [UR4], RZ ;  /* 0x000000ffffff79a7 */ /* 0x000fe20008100404 */
[----:B------:R-:W2:Y:S02]  /*5790*/  SYNCS.PHASECHK.TRANS64.TRYWAIT P0, [UR21+0x98], R4 ;  /* 0x00009804ff0075a7 */ /* 0x000ea40008001115 */
[----:B--23--:R-:W-:Y:S05]  /*57a0*/  @!P0 BRA `(.L_x_98) ;  /* 0x0000005000f88947 */ /* 0x00cfea0003800000 */
.L_x_191:
[----:B------:R-:W-:Y:S01]  /*57b0*/  @!P1 IADD3 R2, P0, PT, R12, 0x980, RZ ;  /* 0x000009800c029810 */ /* 0x000fe20007f1e0ff */
[----:B------:R-:W-:Y:S01]  /*57c0*/  VOTEU.ALL UP0, P1 ;  /* 0x0000000000ff7886 */ /* 0x000fe20000800000 */
[----:B------:R-:W-:Y:S01]  /*57d0*/  UMOV UR6, 0x0 ;  /* 0x0000000000067882 */ /* 0x000fe20000000000 */
[----:B------:R-:W-:Y:S01]  /*57e0*/  UMOV UR7, 0x10000000 ;  /* 0x1000000000077882 */ /* 0x000fe20000000000 */
[----:B------:R-:W-:Y:S01]  /*57f0*/  @!P1 R2UR UR5, R2 ;  /* 0x00000000020592ca */ /* 0x000fe200000e0000 */
[----:B------:R-:W-:Y:S01]  /*5800*/  @!P1 IMAD.X R0, RZ, RZ, R13, P0 ;  /* 0x000000ffff009224 */ /* 0x000fe200000e060d */
[----:B------:R-:W-:Y:S02]  /*5810*/  @!UP0 UIADD3 UR26, UPT, UPT, UR34, 0x20, URZ ;  /* 0x00000020221a8890 */ /* 0x000fe4000fffe0ff */
[----:B------:R-:W-:Y:S02]  /*5820*/  @!UP0 UIADD3 UR24, UPT, UPT, UR21, 0x2200, URZ ;  /* 0x0000220015188890 */ /* 0x000fe4000fffe0ff */
[----:B------:R-:W-:Y:S01]  /*5830*/  @!P1 R2UR UR4, R0 ;  /* 0x00000000000492ca */ /* 0x000fe200000e0000 */
[----:B------:R-:W-:Y:S01]  /*5840*/  VOTEU.ALL UP0, P1 ;  /* 0x0000000000ff7886 */ /* 0x000fe20000800000 */
[----:B------:R-:W-:Y:S01]  /*5850*/  UMOV UR27, UR35 ;  /* 0x00000023001b7c82 */ /* 0x000fe20008000000 */
[----:B------:R-:W-:Y:S01]  /*5860*/  UMOV UR28, UR36 ;  /* 0x00000024001c7c82 */ /* 0x000fe20008000000 */
[----:B------:R-:W-:Y:S03]  /*5870*/  @!P1 IMAD.MOV.U32 R0, RZ, RZ, 0x2000 ;  /* 0x00002000ff009424 */ /* 0x000fe600078e00ff */
[----:B------:R-:W-:Y:S06]  /*5880*/  IMAD.U32 R6, RZ, RZ, UR5 ;  /* 0x00000005ff067e24 */ /* 0x000fec000f8e00ff */
[----:B------:R-:W-:Y:S01]  /*5890*/  IMAD.U32 R7, RZ, RZ, UR4 ;  /* 0x00000004ff077e24 */ /* 0x000fe2000f8e00ff */
[----:B------:R-:W-:Y:S04]  /*58a0*/  @!P1 R2UR UR4, R6 ;  /* 0x00000000060492ca */ /* 0x000fe800000e0000 */
[----:B------:R-:W-:Y:S11]  /*58b0*/  @!P1 R2UR UR5, R7 ;  /* 0x00000000070592ca */ /* 0x000ff600000e0000 */
[----:B------:R-:W-:Y:S02]  /*58c0*/  @!UPT UIADD3 URZ, UPT, UPT, URZ, URZ, URZ ;  /* 0x000000fffffff290 */ /* 0x000fe4000fffe0ff */
[----:B------:R3:W-:Y:S01]  /*58d0*/  @!UP0 UTMALDG.3D [UR24], [UR4], desc[UR6] ;  /* 0x00000618040085b4 */ /* 0x0007e20008011000 */
[----:B------:R4:W-:Y:S01]  /*58e0*/  @!P1 SYNCS.ARRIVE.TRANS64.RED.A0TR RZ, [UR21+0x78], R0 ;  /* 0x00007800ffff99a7 */ /* 0x0009e20008300415 */
[----:B---3--:R-:W-:Y:S09]  /*58f0*/  UPRMT UR4, UR54, 0x654, UR25 ;  /* 0x0000065436047896 */ /* 0x008ff20008000019 */
[----:B------:R-:W-:Y:S01]  /*5900*/  SYNCS.ARRIVE.TRANS64.RED.A1T0 RZ, [UR4], RZ ;  /* 0x000000ffffff79a7 */ /* 0x000fe20008100404 */
[----:B------:R-:W3:Y:S02]  /*5910*/  SYNCS.PHASECHK.TRANS64.TRYWAIT P0, [UR21+0xa0], R4 ;  /* 0x0000a004ff0075a7 */ /* 0x000ee40008001115 */
[----:B---34-:R-:W-:Y:S05]  /*5920*/  @!P0 BRA `(.L_x_99) ;  /* 0x0000005000b08947 */ /* 0x018fea0003800000 */
.L_x_193:
[----:B------:R-:W-:Y:S01]  /*5930*/  @!P1 IADD3 R2, P0, PT, R12, 0x980, RZ ;  /* 0x000009800c029810 */ /* 0x000fe20007f1e0ff */
[----:B------:R-:W-:Y:S01]  /*5940*/  VOTEU.ALL UP0, P1 ;  /* 0x0000000000ff7886 */ /* 0x000fe20000800000 */
[----:B------:R-:W-:Y:S01]  /*5950*/  UMOV UR6, 0x0 ;  /* 0x0000000000067882 */ /* 0x000fe20000000000 */
[----:B------:R-:W-:Y:S01]  /*5960*/  UMOV UR7, 0x10000000 ;  /* 0x1000000000077882 */ /* 0x000fe20000000000 */
[----:B------:R-:W-:Y:S01]  /*5970*/  @!P1 R2UR UR5, R2 ;  /* 0x00000000020592ca */ /* 0x000fe200000e0000 */
[----:B------:R-:W-:Y:S01]  /*5980*/  @!P1 IMAD.X R0, RZ, RZ, R13, P0 ;  /* 0x000000ffff009224 */ /* 0x000fe200000e060d */
[----:B------:R-:W-:Y:S01]  /*5990*/  @!UP0 UIADD3 UR18, UPT, UPT, UR34, 0x40, URZ ;  /* 0x0000004022128890 */ /* 0x000fe2000fffe0ff */
[----:B------:R-:W-:Y:S01]  /*59a0*/  VIADD R10, R10, 0x1 ;  /* 0x000000010a0a7836 */ /* 0x000fe20000000000 */
        /* <DEDUP_REMOVED lines=17> */
.L_x_195:
[----:B------:R-:W-:Y:S01]  /*5ac0*/  @!P1 IADD3 R2, P0, PT, R12, 0x980, RZ ;  /* 0x000009800c029810 */ /* 0x000fe20007f1e0ff */
[----:B------:R-:W-:Y:S01]  /*5ad0*/  VOTEU.ALL UP0, P1 ;  /* 0x0000000000ff7886 */ /* 0x000fe20000800000 */
[----:B------:R-:W-:Y:S01]  /*5ae0*/  UMOV UR6, 0x0 ;  /* 0x0000000000067882 */ /* 0x000fe20000000000 */
[----:B------:R-:W-:Y:S01]  /*5af0*/  UMOV UR7, 0x10000000 ;  /* 0x1000000000077882 */ /* 0x000fe20000000000 */
[----:B------:R-:W-:Y:S01]  /*5b00*/  @!P1 R2UR UR5, R2 ;  /* 0x00000000020592ca */ /* 0x000fe200000e0000 */
[----:B------:R-:W-:Y:S01]  /*5b10*/  @!P1 IMAD.X R0, RZ, RZ, R13, P0 ;  /* 0x000000ffff009224 */ /* 0x000fe200000e060d */
[----:B------:R-:W-:Y:S01]  /*5b20*/  @!UP0 UIADD3 UR10, UPT, UPT, UR34, 0x60, URZ ;  /* 0x00000060220a8890 */ /* 0x000fe2000fffe0ff */
[----:B------:R-:W-:Y:S01]  /*5b30*/  R2UR UR16, R82 ;  /* 0x00000000521072ca */ /* 0x000fe200000e0000 */
[----:B------:R-:W-:Y:S01]  /*5b40*/  @!UP0 UIADD3 UR8, UPT, UPT, UR21, 0x6200, URZ ;  /* 0x0000620015088890 */ /* 0x000fe2000fffe0ff */
[----:B------:R-:W-:Y:S01]  /*5b50*/  ISETP.NE.AND P0, PT, R10, 0x2, PT ;  /* 0x000000020a00780c */ /* 0x000fe20003f05270 */
[----:B------:R-:W-:Y:S01]  /*5b60*/  @!UP0 UIADD3 UR9, UPT, UPT, UR21, 0x88, URZ ;  /* 0x0000008815098890 */ /* 0x000fe2000fffe0ff */
[----:B------:R-:W-:Y:S01]  /*5b70*/  @!P1 R2UR UR4, R0 ;  /* 0x00000000000492ca */ /* 0x000fe200000e0000 */
[----:B------:R-:W-:Y:S01]  /*5b80*/  VOTEU.ALL UP0, P1 ;  /* 0x0000000000ff7886 */ /* 0x000fe20000800000 */
[----:B------:R-:W-:Y:S01]  /*5b90*/  UMOV UR11, UR35 ;  /* 0x00000023000b7c82 */ /* 0x000fe20008000000 */
[----:B------:R-:W-:Y:S01]  /*5ba0*/  UMOV UR12, UR36 ;  /* 0x00000024000c7c82 */ /* 0x000fe20008000000 */
[----:B------:R-:W-:Y:S01]  /*5bb0*/  SEL R0, RZ, 0x1, P0 ;  /* 0x00000001ff007807 */ /* 0x000fe20000000000 */
[----:B------:R-:W-:Y:S01]  /*5bc0*/  UIADD3 UR28, UPT, UPT, UR14, UR63, URZ ;  /* 0x0000003f0e1c7290 */ /* 0x000fe2000fffe0ff */
[----:B--2---:R-:W-:Y:S01]  /*5bd0*/  IMAD.U32 R4, RZ, RZ, UR5 ;  /* 0x00000005ff047e24 */ /* 0x004fe2000f8e00ff */
[----:B------:R-:W-:Y:S01]  /*5be0*/  LOP3.LUT R11, R11, 0x1, RZ, 0x3c, !PT ;  /* 0x000000010b0b7812 */ /* 0x000fe200078e3cff */
[----:B------:R-:W-:Y:S01]  /*5bf0*/  UMOV UR36, UR29 ;  /* 0x0000001d00247c82 */ /* 0x000fe20008000000 */
[----:B------:R-:W-:Y:S01]  /*5c00*/  LOP3.LUT R9, R9, R0, RZ, 0x3c, !PT ;  /* 0x0000000009097212 */ /* 0x000fe200078e3cff */
[----:B------:R-:W-:Y:S01]  /*5c10*/  UPLOP3.LUT UP4, UPT, UPT, UPT, UPT, 0x80, 0x8 ;  /* 0x000000000008789c */ /* 0x000fe20003f8f070 */
[----:B------:R-:W-:Y:S02]  /*5c20*/  SEL R10, R10, RZ, P0 ;  /* 0x000000ff0a0a7207 */ /* 0x000fe40000000000 */
[----:B------:R-:W-:Y:S01]  /*5c30*/  IMAD.U32 R5, RZ, RZ, UR4 ;  /* 0x00000004ff057e24 */ /* 0x000fe2000f8e00ff */
[----:B------:R-:W-:Y:S04]  /*5c40*/  @!P1 R2UR UR4, R4 ;  /* 0x00000000040492ca */ /* 0x000fe800000e0000 */
[----:B------:R-:W-:Y:S11]  /*5c50*/  @!P1 R2UR UR5, R5 ;  /* 0x00000000050592ca */ /* 0x000ff600000e0000 */
[----:B------:R-:W-:Y:S02]  /*5c60*/  @!UPT UIADD3 URZ, UPT, UPT, URZ, URZ, URZ ;  /* 0x000000fffffff290 */ /* 0x000fe4000fffe0ff */
[----:B------:R2:W-:Y:S01]  /*5c70*/  @!UP0 UTMALDG.3D [UR8], [UR4], desc[UR6] ;  /* 0x00000608040085b4 */ /* 0x0005e20008011000 */
[----:B------:R3:W-:Y:S01]  /*5c80*/  @!P1 SYNCS.ARRIVE.TRANS64.RED.A0TR RZ, [UR21+0x88], R3 ;  /* 0x00008803ffff99a7 */ /* 0x0007e20008300415 */
[----:B------:R-:W-:Y:S01]  /*5c90*/  SYNCS.ARRIVE.TRANS64.RED.A1T0 RZ, [UR39], RZ ;  /* 0x000000ffffff79a7 */ /* 0x000fe20008100427 */
[----:B--2---:R-:W-:Y:S01]  /*5ca0*/  UIADD3 UR12, UPT, UPT, UR13, UR16, URZ ;  /* 0x000000100d0c7290 */ /* 0x004fe2000fffe0ff */
[----:B------:R-:W-:Y:S11]  /*5cb0*/  BRA.U UP2, `(.L_x_101) ;  /* 0xfffffff102507547 */ /* 0x000ff6000b83ffff */
[----:B---3--:R-:W-:-:S04]  /*5cc0*/  SHF.L.U32 R3, R11, 0x1f, RZ ;  /* 0x0000001f0b037819 */ /* 0x008fc800000006ff */
[----:B------:R-:W2:Y:S02]  /*5cd0*/  SYNCS.PHASECHK.TRANS64.TRYWAIT P0, [UR21+0x90], R3 ;  /* 0x00009003ff0075a7 */ /* 0x000ea40008001115 */
[----:B--2---:R-:W-:Y:S05]  /*5ce0*/  @!P0 BRA `(.L_x_102) ;  /* 0x0000004c00f08947 */ /* 0x004fea0003800000 */
.L_x_197:
[----:B------:R-:W3:Y:S02]  /*5cf0*/  SYNCS.PHASECHK.TRANS64.TRYWAIT P0, [UR21+0x98], R3 ;  /* 0x00009803ff0075a7 */ /* 0x000ee40008001115 */
[----:B---3--:R-:W-:Y:S05]  /*5d00*/  @!P0 BRA `(.L_x_103) ;  /* 0x0000005000008947 */ /* 0x008fea0003800000 */
.L_x_199:
[----:B------:R-:W3:Y:S02]  /*5d10*/  SYNCS.PHASECHK.TRANS64.TRYWAIT P0, [UR21+0xa0], R3 ;  /* 0x0000a003ff0075a7 */ /* 0x000ee40008001115 */
[----:B---3--:R-:W-:Y:S05]  /*5d20*/  @!P0 BRA `(.L_x_104) ;  /* 0x0000005000108947 */ /* 0x008fea0003800000 */
.L_x_201:
[----:B--2---:R-:W-:-:S07]  /*5d30*/  MOV R0, UR21 ;  /* 0x0000001500007c02 */ /* 0x004fce0008000f00 */
.L_x_105:
[----:B--2---:R-:W-:-:S04]  /*5d40*/  SHF.L.U32 R3, R11, 0x1f, RZ ;  /* 0x0000001f0b037819 */ /* 0x004fc800000006ff */
[----:B------:R2:W3:Y:S03]  /*5d50*/  SYNCS.PHASECHK.TRANS64.TRYWAIT P0, [R0+URZ+0xa8], R3 ;  /* 0x0000a803000075a7 */ /* 0x0004e600080011ff */
[----:B---3--:R-:W-:Y:S05]  /*5d60*/  @!P0 NANOSLEEP.SYNCS 0x989680 ;  /* 0x009896800000895d */ /* 0x008fea0003900000 */
[----:B------:R-:W3:Y:S02]  /*5d70*/  @!P0 SYNCS.PHASECHK.TRANS64 P0, [R0+URZ+0xa8], R3 ;  /* 0x0000a803000085a7 */ /* 0x000ee400080010ff */
[----:B-1-3--:R-:W-:Y:S05]  /*5d80*/  @P0 EXIT ;  /* 0x000000000000094d */ /* 0x00afea0003800000 */
[----:B------:R-:W-:Y:S05]  /*5d90*/  BRA `(.L_x_105) ;  /* 0xfffffffc00e87947 */ /* 0x000fea000383ffff */
.L_x_90:
[----:B------:R-:W-:-:S06]  /*5da0*/  UISETP.GE.AND UP0, UPT, UR20, 0x4, UPT ;  /* 0x000000041400788c */ /* 0x000fcc000bf06270 */
[----:B------:R-:W-:-:S13]  /*5db0*/  PLOP3.LUT P0, PT, PT, PT, UP0, 0x80, 0x8 ;  /* 0x000000000008781c */ /* 0x000fda0003f0f008 */
[----:B-1----:R-:W-:Y:S05]  /*5dc0*/  @!P0 EXIT ;  /* 0x000000000000894d */ /* 0x002fea0003800000 */
[----:B------:R-:W-:Y:S01]  /*5dd0*/  BAR.SYNC.DEFER_BLOCKING 0x6, 0xa0 ;  /* 0x0182800000007b1d */ /* 0x000fe20000010000 */
[C---:B------:R-:W-:Y:S01]  /*5de0*/  IMAD.SHL.U32 R2, R94.reuse, 0x20, RZ ;  /* 0x000000205e027824 */ /* 0x040fe200078e00ff */
[C---:B------:R-:W-:Y:S01]  /*5df0*/  SHF.L.U32 R37, R94.reuse, 0x10, RZ ;  /* 0x000000105e257819 */ /* 0x040fe200000006ff */
[C---:B------:R-:W-:Y:S01]  /*5e00*/  IMAD.SHL.U32 R93, R94.reuse, 0x4, RZ ;  /* 0x000000045e5d7824 */ /* 0x040fe200078e00ff */
[----:B------:R-:W-:Y:S01]  /*5e10*/  LOP3.LUT R95, R94, 0x60, RZ, 0xc0, !PT ;  /* 0x000000605e5f7812 */ /* 0x000fe200078ec0ff */
[----:B------:R-:W-:Y:S01]  /*5e20*/  HFMA2 R86, -RZ, RZ, 0, 0 ;  /* 0x00000000ff567431 */ /* 0x000fe200000001ff */
[----:B------:R-:W-:Y:S02]  /*5e30*/  UMOV UR44, 0x400 ;  /* 0x00000400002c7882 */ /* 0x000fe40000000000 */
[----:B------:R-:W1:Y:S01]  /*5e40*/  LDC.64 R78, c[0x0][0xcb0] ;  /* 0x00032c00ff4e7b82 */ /* 0x000e620000000a00 */
[----:B------:R-:W-:Y:S01]  /*5e50*/  ULEA UR44, UR54, UR44, 0x18 ;  /* 0x0000002c362c7291 */ /* 0x000fe2000f8ec0ff */
[----:B------:R-:W-:Y:S01]  /*5e60*/  LOP3.LUT R6, R2, 0xc0, RZ, 0xc0, !PT ;  /* 0x000000c002067812 */ /* 0x000fe200078ec0ff */
[----:B------:R-:W2:Y:S01]  /*5e70*/  LDCU.64 UR6, c[0x0][0xc90] ;  /* 0x00019200ff0677ac */ /* 0x000ea20008000a00 */
[----:B------:R-:W-:Y:S01]  /*5e80*/  LOP3.LUT R92, R94, 0x2, RZ, 0xc0, !PT ;  /* 0x000000025e5c7812 */ /* 0x000fe200078ec0ff */
[----:B------:R-:W-:Y:S01]  /*5e90*/  IMAD.MOV.U32 R90, RZ, RZ, 0x1 ;  /* 0x00000001ff5a7424 */ /* 0x000fe200078e00ff */
[----:B------:R-:W-:Y:S01]  /*5ea0*/  LOP3.LUT R93, R6, 0x18, R93, 0xf8, !PT ;  /* 0x00000018065d7812 */ /* 0x000fe200078ef85d */
[----:B------:R-:W-:Y:S01]  /*5eb0*/  UIADD3 UR4, UPT, UPT, UR44, 0x200, URZ ;  /* 0x000002002c047890 */ /* 0x000fe2000fffe0ff */
[----:B------:R-:W3:Y:S01]  /*5ec0*/  LDC.64 R76, c[0x0][0xca8] ;  /* 0x00032a00ff4c7b82 */ /* 0x000ee20000000a00 */
[----:B------:R-:W-:Y:S01]  /*5ed0*/  LOP3.LUT R37, R37, 0x600000, RZ, 0xc0, !PT ;  /* 0x0060000025257812 */ /* 0x000fe200078ec0ff */
[----:B------:R-:W-:Y:S01]  /*5ee0*/  IMAD.MOV.U32 R36, RZ, RZ, RZ ;  /* 0x000000ffff247224 */ /* 0x000fe200078e00ff */
[----:B------:R-:W-:-:S02]  /*5ef0*/  LOP3.LUT R93, R93, 0xf20, R2, 0xf8, !PT ;  /* 0x00000f205d5d7812 */ /* 0x000fc400078ef802 */
[----:B------:R-:W-:Y:S01]  /*5f00*/  CS2R R88, SRZ ;  /* 0x0000000000587805 */ /* 0x000fe2000001ff00 */
[----:B------:R-:W-:Y:S01]  /*5f10*/  IMAD.U32 R84, RZ, RZ, UR4 ;  /* 0x00000004ff547e24 */ /* 0x000fe2000f8e00ff */
[----:B------:R-:W-:Y:S01]  /*5f20*/  LOP3.LUT R94, R94, 0x4, RZ, 0xc0, !PT ;  /* 0x000000045e5e7812 */ /* 0x000fe200078ec0ff */
[----:B------:R-:W4:Y:S01]  /*5f30*/  LDCU UR60, c[0x0][0x370] ;  /* 0x00006e00ff3c77ac */ /* 0x000f220008000800 */
[----:B------:R-:W4:Y:S02]  /*5f40*/  LDS R0, [UR44+0x150] ;  /* 0x0001502cff007984 */ /* 0x000f240008000800 */
[----:B------:R-:W-:Y:S01]  /*5f50*/  LEA R93, R93, R84, 0x1 ;  /* 0x000000545d5d7211 */ /* 0x000fe200078e08ff */
[----:B------:R-:W1:Y:S01]  /*5f60*/  LDCU UR43, c[0x0][0xf0c] ;  /* 0x0001e180ff2b77ac */ /* 0x000e620008000800 */
[----:B--2---:R-:W-:Y:S01]  /*5f70*/  IMAD.U32 R97, RZ, RZ, UR6 ;  /* 0x00000006ff617e24 */ /* 0x004fe2000f8e00ff */
[----:B------:R-:W-:Y:S02]  /*5f80*/  MOV R96, UR7 ;  /* 0x0000000700607c02 */ /* 0x000fe40008000f00 */
[--C-:B------:R-:W-:Y:S01]  /*5f90*/  IMAD R92, R92, -0x10, R93.reuse ;  /* 0xfffffff05c5c7824 */ /* 0x100fe200078e025d */
[----:B------:R-:W2:Y:S01]  /*5fa0*/  LDCU UR39, c[0x0][0xf30] ;  /* 0x0001e600ff2777ac */ /* 0x000ea20008000800 */
[----:B------:R-:W-:Y:S01]  /*5fb0*/  IMAD R91, R94, -0x10, R93 ;  /* 0xfffffff05e5b7824 */ /* 0x000fe200078e025d */
[----:B------:R-:W1:Y:S01]  /*5fc0*/  LDCU.64 UR52, c[0x0][0xc88] ;  /* 0x00019100ff3477ac */ /* 0x000e620008000a00 */
[----:B------:R-:W1:Y:S01]  /*5fd0*/  LDCU.64 UR40, c[0x0][0xf28] ;  /* 0x0001e500ff2877ac */ /* 0x000e620008000a00 */
[----:B------:R-:W1:Y:S01]  /*5fe0*/  LDCU.128 UR56, c[0x0][0xf10] ;  /* 0x0001e200ff3877ac */ /* 0x000e620008000c00 */
[----:B------:R-:W1:Y:S01]  /*5ff0*/  LDCU UR55, c[0x0][0x374] ;  /* 0x00006e80ff3777ac */ /* 0x000e620008000800 */
[----:B------:R-:W-:Y:S01]  /*6000*/  UMOV UR47, URZ ;  /* 0x000000ff002f7c82 */ /* 0x000fe20008000000 */
[----:B------:R-:W-:Y:S01]  /*6010*/  UMOV UR46, URZ ;  /* 0x000000ff002e7c82 */ /* 0x000fe20008000000 */
[----:B-1234-:R-:W-:-:S07]  /*6020*/  IMAD.IADD R37, R0, 0x1, R37 ;  /* 0x0000000100257824 */ /* 0x01efce00078e0225 */
.L_x_149:
[----:B------:R-:W-:Y:S02]  /*6030*/  LEA R3, R86, UR44, 0x3 ;  /* 0x0000002c56037c11 */ /* 0x000fe4000f8e18ff */
[----:B------:R-:W-:Y:S02]  /*6040*/  SHF.L.U32 R0, R88, 0x1f, RZ ;  /* 0x0000001f58007819 */ /* 0x000fe400000006ff */
[----:B------:R-:W-:Y:S02]  /*6050*/  LEA R5, R86, UR44, 0x4 ;  /* 0x0000002c56057c11 */ /* 0x000fe4000f8e20ff */
[----:B-1----:R-:W1:Y:S02]  /*6060*/  SYNCS.PHASECHK.TRANS64.TRYWAIT P0, [R3+URZ+0xc0], R0 ;  /* 0x0000c000030075a7 */ /* 0x002e6400080011ff */
[----:B-12---:R-:W-:Y:S05]  /*6070*/  @!P0 BRA `(.L_x_106) ;  /* 0x0000004c00548947 */ /* 0x006fea0003800000 */
.L_x_202:
[----:B------:R-:W2:Y:S01]  /*6080*/  LDS.128 R4, [R5+0x130] ;  /* 0x0001300005047984 */ /* 0x000ea20000000c00 */
        /* <DEDUP_REMOVED lines=10> */
[----:B------:R-:W-:Y:S01]  /*6130*/  PLOP3.LUT P0, PT, PT, PT, UP1, 0x80, 0x8 ;  /* 0x000000000008781c */ /* 0x000fe20003f0f018 */
[----:B------:R-:W-:Y:S11]  /*6140*/  UP2UR UR62, UPR, URZ, 0x2 ;  /* 0x00000002ff3e7883 */ /* 0x000ff60008000000 */
[----:B------:R-:W-:Y:S01]  /*6150*/  @!UPT UIADD3 URZ, UPT, UPT, URZ, URZ, URZ ;  /* 0x000000fffffff290 */ /* 0x000fe2000fffe0ff */
[----:B-1----:R-:W-:Y:S02]  /*6160*/  @P0 SHF.R.U32.HI R0, RZ, 0x10, R5 ;  /* 0x00000010ff000819 */ /* 0x002fe40000011605 */
        /* <DEDUP_REMOVED lines=12> */
[----:B------:R-:W2:Y:S01]  /*6230*/  LDCU UR13, c[0x0][0xf20] ;  /* 0x0001e400ff0d77ac */ /* 0x000ea20008000800 */
[----:B------:R-:W-:Y:S02]  /*6240*/  UIMAD.WIDE.U32 UR4, UR55, UR59, URZ ;  /* 0x0000003b370472a5 */ /* 0x000fe4000f8e00ff */
[----:B------:R-:W-:Y:S02]  /*6250*/  UIMAD.WIDE.U32 UR6, UR60, UR56, URZ ;  /* 0x000000383c0672a5 */ /* 0x000fe4000f8e00ff */
[----:B------:R-:W-:Y:S02]  /*6260*/  UISETP.NE.AND UP0, UPT, UR58, 0x1, UPT ;  /* 0x000000013a00788c */ /* 0x000fe4000bf05270 */
[----:B------:R-:W-:Y:S02]  /*6270*/  UIMAD.WIDE.U32 UR8, UR37, UR59, URZ ;  /* 0x0000003b250872a5 */ /* 0x000fe4000f8e00ff */
[----:B------:R-:W-:Y:S02]  /*6280*/  UIMAD.WIDE.U32 UR10, UR38, UR56, URZ ;  /* 0x00000038260a72a5 */ /* 0x000fe4000f8e00ff */
[----:B------:R-:W-:Y:S02]  /*6290*/  UISETP.NE.AND UP1, UPT, UR43, 0x1, UPT ;  /* 0x000000012b00788c */ /* 0x000fe4000bf25270 */
[----:B------:R-:W-:Y:S01]  /*62a0*/  UISETP.NE.AND UP2, UPT, UR42, 0x1, UPT ;  /* 0x000000012a00788c */ /* 0x000fe2000bf45270 */
[----:B------:R-:W-:Y:S02]  /*62b0*/  UMOV UR4, UR5 ;  /* 0x0000000500047c82 */ /* 0x000fe40008000000 */
[----:B--2---:R-:W-:Y:S03]  /*62c0*/  USHF.R.U32.HI UR5, URZ, UR13, UR4 ;  /* 0x0000000dff057299 */ /* 0x004fe60008011604 */
[----:B------:R-:W-:Y:S02]  /*62d0*/  UMOV UR4, UR7 ;  /* 0x0000000700047c82 */ /* 0x000fe40008000000 */
[----:B------:R-:W-:Y:S02]  /*62e0*/  USHF.R.U32.HI UR7, URZ, UR57, UR4 ;  /* 0x00000039ff077299 */ /* 0x000fe40008011604 */
[----:B------:R-:W-:Y:S02]  /*62f0*/  USEL UR4, UR55, UR5, !UP0 ;  /* 0x0000000537047287 */ /* 0x000fe4000c000000 */
[----:B------:R-:W-:Y:S01]  /*6300*/  USEL UR7, UR60, UR7, !UP1 ;  /* 0x000000073c077287 */ /* 0x000fe2000c800000 */
[----:B------:R-:W-:Y:S01]  /*6310*/  UMOV UR5, UR9 ;  /* 0x0000000900057c82 */ /* 0x000fe20008000000 */
[----:B------:R-:W-:Y:S02]  /*6320*/  UIMAD.WIDE.U32 UR8, UR4, UR40, URZ ;  /* 0x00000028040872a5 */ /* 0x000fe4000f8e00ff */
[----:B------:R-:W-:Y:S03]  /*6330*/  USHF.R.U32.HI UR6, URZ, UR13, UR5 ;  /* 0x0000000dff067299 */ /* 0x000fe60008011605 */
[----:B------:R-:W-:Y:S01]  /*6340*/  UMOV UR5, UR11 ;  /* 0x0000000b00057c82 */ /* 0x000fe20008000000 */
[----:B------:R-:W-:Y:S02]  /*6350*/  UIMAD.WIDE.U32 UR10, UR7, UR40, URZ ;  /* 0x00000028070a72a5 */ /* 0x000fe4000f8e00ff */
[----:B------:R-:W-:Y:S02]  /*6360*/  USHF.R.U32.HI UR13, URZ, UR57, UR5 ;  /* 0x00000039ff0d7299 */ /* 0x000fe40008011605 */
[----:B------:R-:W-:Y:S01]  /*6370*/  USEL UR6, UR37, UR6, !UP0 ;  /* 0x0000000625067287 */ /* 0x000fe2000c000000 */
[----:B------:R-:W-:Y:S02]  /*6380*/  UMOV UR5, UR9 ;  /* 0x0000000900057c82 */ /* 0x000fe40008000000 */
[----:B------:R-:W-:Y:S01]  /*6390*/  UMOV UR10, UR11 ;  /* 0x0000000b000a7c82 */ /* 0x000fe20008000000 */
[----:B------:R-:W-:Y:S02]  /*63a0*/  @UP2 USHF.R.U32.HI UR4, URZ, UR41, UR5 ;  /* 0x00000029ff042299 */ /* 0x000fe40008011605 */
[----:B------:R-:W-:Y:S02]  /*63b0*/  @UP2 USHF.R.U32.HI UR7, URZ, UR41, UR10 ;  /* 0x00000029ff072299 */ /* 0x000fe4000801160a */
[----:B------:R-:W-:Y:S02]  /*63c0*/  UIMAD UR4, UR42, UR4, URZ ;  /* 0x000000042a0472a4 */ /* 0x000fe4000f8e02ff */
[----:B------:R-:W-:Y:S02]  /*63d0*/  UIMAD.WIDE.U32 UR10, UR6, UR40, URZ ;  /* 0x00000028060a72a5 */ /* 0x000fe4000f8e00ff */
[----:B------:R-:W-:Y:S02]  /*63e0*/  USEL UR5, UR38, UR13, !UP1 ;  /* 0x0000000d26057287 */ /* 0x000fe4000c800000 */
[----:B------:R-:W-:Y:S02]  /*63f0*/  UIMAD UR8, UR42, UR7, URZ ;  /* 0x000000072a0872a4 */ /* 0x000fe4000f8e02ff */
[----:B------:R-:W-:Y:S03]  /*6400*/  UISETP.GE.AND UP0, UPT, UR6, UR4, UPT ;  /* 0x000000040600728c */ /* 0x000fe6000bf06270 */
[----:B------:R-:W-:Y:S01]  /*6410*/  UMOV UR4, UR11 ;  /* 0x0000000b00047c82 */ /* 0x000fe20008000000 */
[----:B------:R-:W-:Y:S02]  /*6420*/  UISETP.GE.OR UP0, UPT, UR5, UR8, UP0 ;  /* 0x000000080500728c */ /* 0x000fe40008706670 */
[----:B------:R-:W-:Y:S02]  /*6430*/  USHF.R.U32.HI UR4, URZ, UR41, UR4 ;  /* 0x00000029ff047299 */ /* 0x000fe40008011604 */
[----:B------:R-:W-:Y:S02]  /*6440*/  UIMAD.WIDE.U32 UR8, UR5, UR40, URZ ;  /* 0x00000028050872a5 */ /* 0x000fe4000f8e00ff */
[----:B------:R-:W-:Y:S02]  /*6450*/  USEL UR11, UR6, UR4, !UP2 ;  /* 0x00000004060b7287 */ /* 0x000fe4000d000000 */
[----:B------:R-:W-:Y:S02]  /*6460*/  UIADD3 UR8, UPT, UPT, -UR5, URZ, URZ ;  /* 0x000000ff05087290 */ /* 0x000fe4000fffe1ff */
[----:B------:R-:W-:Y:S01]  /*6470*/  UIADD3 UR10, UPT, UPT, -UR11, URZ, URZ ;  /* 0x000000ff0b0a7290 */ /* 0x000fe2000fffe1ff */
[----:B------:R-:W-:Y:S01]  /*6480*/  @!UP0 UMOV UR4, UR9 ;  /* 0x0000000900048c82 */ /* 0x000fe20008000000 */
[----:B------:R-:W-:Y:S02]  /*6490*/  UIADD3 UR9, UPT, UPT, -UR6, URZ, URZ ;  /* 0x000000ff06097290 */ /* 0x000fe4000fffe1ff */
[----:B------:R-:W-:Y:S02]  /*64a0*/  @!UP0 USHF.R.U32.HI UR4, URZ, UR41, UR4 ;  /* 0x00000029ff048299 */ /* 0x000fe40008011604 */
[----:B------:R-:W-:Y:S02]  /*64b0*/  UIMAD UR10, UR42, UR10, UR6 ;  /* 0x0000000a2a0a72a4 */ /* 0x000fe4000f8e0206 */
[----:B------:R-:W-:Y:S04]  /*64c0*/  @!UP0 USEL UR4, UR5, UR4, !UP2 ;  /* 0x0000000405048287 */ /* 0x000fe8000d000000 */
[----:B------:R-:W-:Y:S02]  /*64d0*/  @!UP0 UIMAD UR10, UR7, UR10, UR4 ;  /* 0x0000000a070a82a4 */ /* 0x000fe4000f8e0204 */
[----:B------:R-:W-:Y:S02]  /*64e0*/  @!UP0 UIADD3 UR11, UPT, UPT, UR11, -UR4, URZ ;  /* 0x800000040b0b8290 */ /* 0x000fe4000fffe0ff */
[----:B------:R-:W-:Y:S02]  /*64f0*/  UIMAD UR7, UR43, UR8, UR38 ;  /* 0x000000082b0772a4 */ /* 0x000fe4000f8e0226 */
[----:B------:R-:W-:Y:S02]  /*6500*/  @!UP0 UIMAD UR6, UR11, UR42, UR5 ;  /* 0x0000002a0b0682a4 */ /* 0x000fe4000f8e0205 */
[----:B------:R-:W-:Y:S01]  /*6510*/  UIMAD UR4, UR58, UR9, UR37 ;  /* 0x000000093a0472a4 */ /* 0x000fe2000f8e0225 */
[----:B------:R-:W-:Y:S02]  /*6520*/  @!UP0 UMOV UR5, UR10 ;  /* 0x0000000a00058c82 */ /* 0x000fe40008000000 */
[----:B------:R-:W-:Y:S02]  /*6530*/  UIMAD UR38, UR5, UR43, UR7 ;  /* 0x0000002b052672a4 */ /* 0x000fe4000f8e0207 */
[----:B------:R-:W-:Y:S11]  /*6540*/  UIMAD UR37, UR6, UR58, UR4 ;  /* 0x0000003a062572a4 */ /* 0x000ff6000f8e0204 */
[----:B------:R-:W-:Y:S01]  /*6550*/  @!UPT UIADD3 URZ, UPT, UPT, URZ, URZ, URZ ;  /* 0x000000fffffff290 */ /* 0x000fe2000fffe0ff */
.L_x_107:
[----:B------:R-:W-:Y:S01]  /*6560*/  UISETP.NE.AND UP0, UPT, UR39, 0x1, UPT ;  /* 0x000000012700788c */ /* 0x000fe2000bf05270 */
[----:B------:R-:W-:Y:S01]  /*6570*/  LOP3.LUT P0, RZ, R84, 0x1b0, RZ, 0xc0, !PT ;  /* 0x000001b054ff7812 */ /* 0x000fe2000780c0ff */
[----:B------:R-:W-:Y:S01]  /*6580*/  USHF.L.U32 UR49, UR12, 0x7, URZ ;  /* 0x000000070c317899 */ /* 0x000fe200080006ff */
[----:B------:R-:W-:Y:S01]  /*6590*/  BSSY.RECONVERGENT B6, `(.L_x_108) ;  /* 0x0000034000067945 */ /* 0x000fe20003800200 */
[----:B------:R-:W-:Y:S01]  /*65a0*/  USHF.L.U32 UR50, UR28, 0x7, URZ ;  /* 0x000000071c327899 */ /* 0x000fe200080006ff */
[----:B------:R-:W-:Y:S06]  /*65b0*/  IADD3 R86, PT, PT, R86, 0x1, RZ ;  /* 0x0000000156567810 */ /* 0x000fec0007ffe0ff */
[----:B------:R-:W2:Y:S01]  /*65c0*/  @!UP0 LDCU.128 UR16, c[0x0][0xf10] ;  /* 0x0001e200ff1087ac */ /* 0x000ea20008000c00 */
[----:B------:R-:W3:Y:S01]  /*65d0*/  @!UP0 LDCU UR5, c[0x0][0xf0c] ;  /* 0x0001e180ff0587ac */ /* 0x000ee20008000800 */
[----:B------:R-:W4:Y:S01]  /*65e0*/  @!UP0 LDCU UR10, c[0x0][0xf20] ;  /* 0x0001e400ff0a87ac */ /* 0x000f220008000800 */
[----:B--2---:R-:W-:Y:S02]  /*65f0*/  UIMAD.WIDE.U32 UR8, UR38, UR16, URZ ;  /* 0x00000010260872a5 */ /* 0x004fe4000f8e00ff */
[----:B------:R-:W-:Y:S02]  /*6600*/  UIMAD.WIDE.U32 UR6, UR37, UR19, URZ ;  /* 0x00000013250672a5 */ /* 0x000fe4000f8e00ff */
[----:B------:R-:W-:Y:S03]  /*6610*/  @!UP0 UISETP.NE.AND UP1, UPT, UR18, 0x1, UPT ;  /* 0x000000011200888c */ /* 0x000fe6000bf25270 */
[----:B------:R-:W-:Y:S01]  /*6620*/  @!UP0 UMOV UR4, UR9 ;  /* 0x0000000900048c82 */ /* 0x000fe20008000000 */
[----:B---3--:R-:W-:Y:S02]  /*6630*/  @!UP0 UISETP.NE.AND UP2, UPT, UR5, 0x1, UPT ;  /* 0x000000010500888c */ /* 0x008fe4000bf45270 */
[----:B------:R-:W-:Y:S01]  /*6640*/  @!UP0 USHF.R.U32.HI UR4, URZ, UR17, UR4 ;  /* 0x00000011ff048299 */ /* 0x000fe20008011604 */
[----:B------:R-:W-:Y:S02]  /*6650*/  @!UP0 UMOV UR6, UR7 ;  /* 0x0000000700068c82 */ /* 0x000fe40008000000 */
[----:B----4-:R-:W-:Y:S02]  /*6660*/  @!UP0 USHF.R.U32.HI UR6, URZ, UR10, UR6 ;  /* 0x0000000aff068299 */ /* 0x010fe40008011606 */
[----:B------:R-:W-:Y:S02]  /*6670*/  @!UP0 USEL UR7, UR38, UR4, !UP2 ;  /* 0x0000000426078287 */ /* 0x000fe4000d000000 */
[----:B------:R-:W-:Y:S04]  /*6680*/  @!UP0 USEL UR6, UR37, UR6, !UP1 ;  /* 0x0000000625068287 */ /* 0x000fe8000c800000 */
[----:B------:R-:W-:Y:S02]  /*6690*/  @!UP0 UIADD3 UR4, UPT, UPT, -UR7, UR6, URZ ;  /* 0x0000000607048290 */ /* 0x000fe4000fffe1ff */
[----:B------:R-:W-:Y:S02]  /*66a0*/  @!UP0 UIADD3 UR6, UPT, UPT, UR7, -UR6, URZ ;  /* 0x8000000607068290 */ /* 0x000fe4000fffe0ff */
[----:B------:R-:W-:Y:S02]  /*66b0*/  @!UP0 UIMAD UR38, UR4, UR5, UR38 ;  /* 0x00000005042682a4 */ /* 0x000fe4000f8e0226 */
[----:B------:R-:W-:Y:S01]  /*66c0*/  @!UP0 UIMAD UR37, UR6, UR18, UR37 ;  /* 0x00000012062582a4 */ /* 0x000fe2000f8e0225 */
[----:B------:R-:W-:Y:S11]  /*66d0*/  @!P0 BRA `(.L_x_109) ;  /* 0x00000000007c8947 */ /* 0x000ff60003800000 */
[----:B------:R-:W2:Y:S01]  /*66e0*/  LDCU.64 UR8, c[0x4][0x80] ;  /* 0x01001000ff0877ac */ /* 0x000ea20008000a00 */
[----:B------:R-:W-:Y:S01]  /*66f0*/  MOV R2, 0x0 ;  /* 0x0000000000027802 */ /* 0x000fe20000000f00 */
[----:B------:R-:W-:Y:S02]  /*6700*/  HFMA2 R12, -RZ, RZ, 0, 5.9604644775390625e-08 ;  /* 0x00000001ff0c7431 */ /* 0x000fe400000001ff */
[----:B------:R-:W-:Y:S01]  /*6710*/  IMAD.MOV.U32 R8, RZ, RZ, 0x70 ;  /* 0x00000070ff087424 */ /* 0x000fe200078e00ff */
[----:B------:R3:W4:Y:S01]  /*6720*/  LDC.64 R14, c[0x4][R2] ;  /* 0x01000000020e7b82 */ /* 0x0007220000000a00 */
[----:B------:R-:W1:Y:S01]  /*6730*/  LDCU.64 UR6, c[0x4][0x88] ;  /* 0x01001100ff0677ac */ /* 0x000e620008000a00 */
[----:B------:R-:W-:Y:S01]  /*6740*/  IMAD.MOV.U32 R13, RZ, RZ, RZ ;  /* 0x000000ffff0d7224 */ /* 0x000fe200078e00ff */
[----:B------:R-:W1:Y:S01]  /*6750*/  LDCU.64 UR4, c[0x4][0x8] ;  /* 0x01000100ff0477ac */ /* 0x000e620008000a00 */
[----:B--2---:R-:W-:Y:S01]  /*6760*/  MOV R5, UR9 ;  /* 0x0000000900057c02 */ /* 0x004fe20008000f00 */
[----:B------:R-:W-:Y:S01]  /*6770*/  IMAD.U32 R4, RZ, RZ, UR8 ;  /* 0x00000008ff047e24 */ /* 0x000fe2000f8e00ff */
[----:B-1----:R-:W-:Y:S01]  /*6780*/  MOV R7, UR7 ;  /* 0x0000000700077c02 */ /* 0x002fe20008000f00 */
[----:B------:R-:W-:Y:S01]  /*6790*/  IMAD.U32 R6, RZ, RZ, UR6 ;  /* 0x00000006ff067e24 */ /* 0x000fe2000f8e00ff */
[----:B------:R-:W-:Y:S01]  /*67a0*/  MOV R11, UR5 ;  /* 0x00000005000b7c02 */ /* 0x000fe20008000f00 */
[----:B------:R-:W-:Y:S02]  /*67b0*/  IMAD.U32 R10, RZ, RZ, UR4 ;  /* 0x00000004ff0a7e24 */ /* 0x000fe4000f8e00ff */
[----:B------:R-:W-:Y:S07]  /*67c0*/  LEPC R20, `(.L_x_110) ;  /* 0x000000001014794e */ /* 0x000fee0000000000 */
[----:B---345:R-:W-:Y:S05]  /*67d0*/  CALL.ABS.NOINC R14 ;  /* 0x000000000e007343 */ /* 0x038fea0003c00000 */
.L_x_110:
[----:B------:R-:W1:Y:S01]  /*67e0*/  LDCU.64 UR8, c[0x4][0x80] ;  /* 0x01001000ff0877ac */ /* 0x000e620008000a00 */
[----:B------:R-:W2:Y:S01]  /*67f0*/  LDC.64 R2, c[0x4][R2] ;  /* 0x0100000002027b82 */ /* 0x000ea20000000a00 */
[----:B------:R-:W-:Y:S02]  /*6800*/  HFMA2 R12, -RZ, RZ, 0, 5.9604644775390625e-08 ;  /* 0x00000001ff0c7431 */ /* 0x000fe400000001ff */
[----:B------:R-:W-:Y:S02]  /*6810*/  IMAD.MOV.U32 R8, RZ, RZ, 0x70 ;  /* 0x00000070ff087424 */ /* 0x000fe400078e00ff */
[----:B------:R-:W-:Y:S01]  /*6820*/  IMAD.MOV.U32 R13, RZ, RZ, RZ ;  /* 0x000000ffff0d7224 */ /* 0x000fe200078e00ff */
[----:B------:R-:W3:Y:S01]  /*6830*/  LDCU.64 UR6, c[0x4][0x88] ;  /* 0x01001100ff0677ac */ /* 0x000ee20008000a00 */
[----:B------:R-:W4:Y:S01]  /*6840*/  LDCU.64 UR4, c[0x4][0x8] ;  /* 0x01000100ff0477ac */ /* 0x000f220008000a00 */
[----:B-1----:R-:W-:Y:S02]  /*6850*/  MOV R4, UR8 ;  /* 0x0000000800047c02 */ /* 0x002fe40008000f00 */
[----:B------:R-:W-:Y:S02]  /*6860*/  MOV R5, UR9 ;  /* 0x0000000900057c02 */ /* 0x000fe40008000f00 */
[----:B---3--:R-:W-:Y:S01]  /*6870*/  MOV R7, UR7 ;  /* 0x0000000700077c02 */ /* 0x008fe20008000f00 */
[----:B------:R-:W-:Y:S01]  /*6880*/  IMAD.U32 R6, RZ, RZ, UR6 ;  /* 0x00000006ff067e24 */ /* 0x000fe2000f8e00ff */
[----:B----4-:R-:W-:Y:S01]  /*6890*/  MOV R11, UR5 ;  /* 0x00000005000b7c02 */ /* 0x010fe20008000f00 */
[----:B------:R-:W-:Y:S02]  /*68a0*/  IMAD.U32 R10, RZ, RZ, UR4 ;  /* 0x00000004ff0a7e24 */ /* 0x000fe4000f8e00ff */
[----:B------:R-:W-:Y:S07]  /*68b0*/  LEPC R20, `(.L_x_109) ;  /* 0x000000001014794e */ /* 0x000fee0000000000 */
[----:B--2---:R-:W-:Y:S05]  /*68c0*/  CALL.ABS.NOINC R2 ;  /* 0x0000000002007343 */ /* 0x004fea0003c00000 */
.L_x_109:
[----:B------:R-:W-:Y:S05]  /*68d0*/  BSYNC.RECONVERGENT B6 ;  /* 0x0000000000067941 */ /* 0x000fea0003800200 */
.L_x_108:
[----:B------:R-:W-:Y:S02]  /*68e0*/  R2UR UR6, R83 ;  /* 0x00000000530672ca */ /* 0x000fe400000e0000 */
[----:B------:R-:W-:Y:S02]  /*68f0*/  R2UR UR5, R97 ;  /* 0x00000000610572ca */ /* 0x000fe400000e0000 */
[----:B------:R-:W-:Y:S02]  /*6900*/  R2UR UR4, R96 ;  /* 0x00000000600472ca */ /* 0x000fe400000e0000 */
[----:B------:R-:W-:Y:S02]  /*6910*/  ISETP.NE.U32.AND P4, PT, R78, RZ, PT ;  /* 0x000000ff4e00720c */ /* 0x000fe40003f85070 */
[----:B------:R-:W-:Y:S02]  /*6920*/  ISETP.NE.U32.AND P2, PT, RZ, UR52, PT ;  /* 0x00000034ff007c0c */ /* 0x000fe4000bf45070 */
[----:B------:R-:W-:Y:S02]  /*6930*/  ISETP.NE.AND.EX P4, PT, R79, RZ, PT, P4 ;  /* 0x000000ff4f00720c */ /* 0x000fe40003f85340 */
[----:B------:R-:W-:Y:S01]  /*6940*/  ISETP.NE.AND.EX P2, PT, RZ, UR53, PT, P2 ;  /* 0x00000035ff007c0c */ /* 0x000fe2000bf45320 */
[----:B------:R-:W-:Y:S02]  /*6950*/  UISETP.NE.AND UP2, UPT, UR6, URZ, UPT ;  /* 0x000000ff0600728c */ /* 0x000fe4000bf45270 */
[----:B------:R-:W-:Y:S04]  /*6960*/  UISETP.NE.U32.AND UP0, UPT, UR5, URZ, UPT ;  /* 0x000000ff0500728c */ /* 0x000fe8000bf05070 */
[----:B------:R-:W-:Y:S01]  /*6970*/  UISETP.NE.AND.EX UP1, UPT, UR4, URZ, UPT, UP0 ;  /* 0x000000ff0400728c */ /* 0x000fe2000bf25300 */
[----:B------:R-:W-:Y:S01]  /*6980*/  PLOP3.LUT P1, PT, PT, PT, UP2, 0x80, 0x8 ;  /* 0x000000000008781c */ /* 0x000fe20003f2f028 */
[----:B------:R-:W-:Y:S03]  /*6990*/  UPLOP3.LUT UP0, UPT, UPT, UPT, UPT, 0x40, 0x4 ;  /* 0x000000000004789c */ /* 0x000fe60003f0e870 */
[----:B------:R-:W-:Y:S06]  /*69a0*/  @UP2 UPLOP3.LUT UP0, UPT, UPT, UPT, UP1, 0x80, 0x8 ;  /* 0x000000000008289c */ /* 0x000fec0003f0f010 */
[----:B------:R-:W-:Y:S01]  /*69b0*/  PLOP3.LUT P0, PT, PT, PT, UP0, 0x80, 0x8 ;  /* 0x000000000008781c */ /* 0x000fe20003f0f008 */
[----:B------:R-:W-:Y:S01]  /*69c0*/  @!UPT UIADD3 URZ, UPT, UPT, URZ, URZ, URZ ;  /* 0x000000fffffff290 */ /* 0x000fe2000fffe0ff */
[----:B------:R-:W-:Y:S11]  /*69d0*/  BRA.U !UP1, `(.L_x_111) ;  /* 0x0000000109407547 */ /* 0x000ff6000b800000 */
[----:B------:R-:W-:Y:S01]  /*69e0*/  UISETP.NE.U32.AND UP0, UPT, UR52, URZ, UPT ;  /* 0x000000ff3400728c */ /* 0x000fe2000bf05070 */
[----:B------:R-:W-:Y:S01]  /*69f0*/  R2UR UR6, R97 ;  /* 0x00000000610672ca */ /* 0x000fe200000e0000 */
[----:B------:R-:W2:Y:S01]  /*6a00*/  LDCU.64 UR8, c[0x0][0x358] ;  /* 0x00006b00ff0877ac */ /* 0x000ea20008000a00 */
[----:B------:R-:W-:Y:S02]  /*6a10*/  HFMA2 R80, -RZ, RZ, 0, 5.9604644775390625e-08 ;  /* 0x00000001ff507431 */ /* 0x000fe400000001ff */
[----:B-1----:R-:W-:Y:S01]  /*6a20*/  IMAD.MOV.U32 R0, RZ, RZ, 0x1 ;  /* 0x00000001ff007424 */ /* 0x002fe200078e00ff */
[----:B------:R-:W-:Y:S06]  /*6a30*/  UISETP.NE.AND.EX UP0, UPT, UR53, URZ, UPT, UP0 ;  /* 0x000000ff3500728c */ /* 0x000fec000bf05300 */
[----:B------:R-:W-:Y:S05]  /*6a40*/  PLOP3.LUT P3, PT, PT, PT, UP0, 0x80, 0x8 ;  /* 0x000000000008781c */ /* 0x000fea0003f6f008 */
[----:B------:R-:W1:Y:S01]  /*6a50*/  @UP0 LDCU.64 UR4, c[0x0][0xc88] ;  /* 0x00019100ff0407ac */ /* 0x000e620008000a00 */
[----:B------:R-:W-:Y:S07]  /*6a60*/  @UP0 UIMAD UR6, UR36, UR6, URZ ;  /* 0x00000006240602a4 */ /* 0x000fee000f8e02ff */
[----:B------:R-:W-:Y:S01]  /*6a70*/  @!P3 PRMT R80, R0, 0x7610, R80 ;  /* 0x000076100050b816 */ /* 0x000fe20000000050 */
[----:B-1----:R-:W-:Y:S06]  /*6a80*/  @UP0 UIMAD.WIDE UR4, UR6, 0x4, UR4 ;  /* 0x00000004060408a5 */ /* 0x002fec000f8e0204 */
[----:B------:R-:W-:Y:S02]  /*6a90*/  IMAD.U32 R2, RZ, RZ, UR4 ;  /* 0x00000004ff027e24 */ /* 0x000fe4000f8e00ff */
[----:B------:R-:W-:Y:S03]  /*6aa0*/  IMAD.U32 R3, RZ, RZ, UR5 ;  /* 0x00000005ff037e24 */ /* 0x000fe6000f8e00ff */
[----:B------:R-:W1:Y:S02]  /*6ab0*/  @!UP0 LDCU UR4, c[0x0][0xc80] ;  /* 0x00019000ff0487ac */ /* 0x000e640008000800 */
[----:B--2--5:R2:W5:Y:S02]  /*6ac0*/  @P3 LDG.E R41, desc[UR8][R2.64] ;  /* 0x0000000802293981 */ /* 0x024564000c1e1900 */
[----:B-12---:R-:W-:Y:S02]  /*6ad0*/  @!P3 MOV R41, UR4 ;  /* 0x000000040029bc02 */ /* 0x006fe40008000f00 */
.L_x_111:
[----:B------:R-:W-:Y:S05]  /*6ae0*/  @!P4 BRA `(.L_x_112) ;  /* 0x000000000024c947 */ /* 0x000fea0003800000 */
[----:B------:R-:W-:Y:S01]  /*6af0*/  ISETP.NE.U32.AND P3, PT, R76, RZ, PT ;  /* 0x000000ff4c00720c */ /* 0x000fe20003f65070 */
[----:B------:R-:W2:Y:S03]  /*6b00*/  LDCU.64 UR4, c[0x0][0x358] ;  /* 0x00006b00ff0477ac */ /* 0x000ea60008000a00 */
[----:B------:R-:W-:Y:S11]  /*6b10*/  ISETP.NE.AND.EX P3, PT, R77, RZ, PT, P3 ;  /* 0x000000ff4d00720c */ /* 0x000ff60003f65330 */
[----:B------:R-:W-:Y:S02]  /*6b20*/  @!UPT UIADD3 URZ, UPT, UPT, URZ, URZ, URZ ;  /* 0x000000fffffff290 */ /* 0x000fe4000fffe0ff */
[----:B------:R-:W3:Y:S01]  /*6b30*/  @P3 LDC.64 R2, c[0x0][0xca8] ;  /* 0x00032a00ff023b82 */ /* 0x000ee20000000a00 */
[----:B-1----:R-:W-:Y:S04]  /*6b40*/  @P3 IMAD R0, R78, UR36, RZ ;  /* 0x000000244e003c24 */ /* 0x002fe8000f8e02ff */
[----:B---3--:R-:W-:Y:S05]  /*6b50*/  @P3 IMAD.WIDE R2, R0, 0x4, R2 ;  /* 0x0000000400023825 */ /* 0x008fea00078e0202 */
[----:B--2--5:R2:W5:Y:S02]  /*6b60*/  @P3 LDG.E R38, desc[UR4][R2.64] ;  /* 0x0000000402263981 */ /* 0x024564000c1e1900 */
[----:B--2---:R-:W3:Y:S02]  /*6b70*/  @!P3 LDC R38, c[0x0][0xca0] ;  /* 0x00032800ff26bb82 */ /* 0x004ee40000000800 */
.L_x_112:
[----:B-----5:R-:W-:Y:S01]  /*6b80*/  FSETP.NEU.AND P3, PT, R41, RZ, PT ;  /* 0x000000ff2900720b */ /* 0x020fe20003f6d000 */
[----:B------:R-:W-:Y:S01]  /*6b90*/  BSSY B1, `(.L_x_113) ;  /* 0x0000039000017945 */ /* 0x000fe20003800000 */
[----:B------:R-:W-:Y:S01]  /*6ba0*/  SEL R3, RZ, 0xffffffff, P2 ;  /* 0xffffffffff037807 */ /* 0x000fe20001000000 */
[----:B------:R-:W-:Y:S01]  /*6bb0*/  IMAD.MOV.U32 R47, RZ, RZ, 0x1 ;  /* 0x00000001ff2f7424 */ /* 0x000fe200078e00ff */
[----:B------:R-:W-:Y:S01]  /*6bc0*/  @P1 LOP3.LUT P2, RZ, R80, 0xff, RZ, 0xc0, !PT ;  /* 0x000000ff50ff1812 */ /* 0x000fe2000784c0ff */
[----:B------:R-:W-:Y:S01]  /*6bd0*/  IMAD R39, R36, 0x80, R37 ;  /* 0x0000008024277824 */ /* 0x000fe200078e0225 */
[----:B------:R-:W-:Y:S01]  /*6be0*/  @P1 SEL R2, RZ, 0xffffffff, P3 ;  /* 0xffffffffff021807 */ /* 0x000fe20001800000 */
[----:B------:R-:W-:Y:S01]  /*6bf0*/  IMAD R87, R94, -0x10, R92 ;  /* 0xfffffff05e577824 */ /* 0x000fe200078e025c */
[----:B------:R-:W-:Y:S01]  /*6c00*/  LOP3.LUT R90, R90, 0x1, RZ, 0x3c, !PT ;  /* 0x000000015a5a7812 */ /* 0x000fe200078e3cff */
[----:B------:R-:W-:Y:S01]  /*6c10*/  IMAD.MOV.U32 R46, RZ, RZ, RZ ;  /* 0x000000ffff2e7224 */ /* 0x000fe200078e00ff */
[----:B------:R-:W-:Y:S02]  /*6c20*/  @P0 SEL R2, R3, R2, !P2 ;  /* 0x0000000203020207 */ /* 0x000fe40005000000 */
[----:B------:R-:W-:Y:S02]  /*6c30*/  CS2R R74, SRZ ;  /* 0x00000000004a7805 */ /* 0x000fe4000001ff00 */
[----:B------:R-:W-:Y:S02]  /*6c40*/  LEA R99, R36, UR44, 0x3 ;  /* 0x0000002c24637c11 */ /* 0x000fe4000f8e18ff */
[----:B------:R-:W-:Y:S02]  /*6c50*/  CS2R R72, SRZ ;  /* 0x0000000000487805 */ /* 0x000fe4000001ff00 */
[----:B------:R-:W-:Y:S02]  /*6c60*/  @P1 LOP3.LUT R2, R2, 0x1, RZ, 0xc0, !PT ;  /* 0x0000000102021812 */ /* 0x000fe400078ec0ff */
[----:B------:R-:W-:Y:S02]  /*6c70*/  CS2R R66, SRZ ;  /* 0x0000000000427805 */ /* 0x000fe4000001ff00 */
[----:B-1----:R-:W-:Y:S02]  /*6c80*/  SHF.L.U32 R0, R89, 0x1f, RZ ;  /* 0x0000001f59007819 */ /* 0x002fe400000006ff */
[----:B------:R-:W-:Y:S02]  /*6c90*/  CS2R R64, SRZ ;  /* 0x0000000000407805 */ /* 0x000fe4000001ff00 */
[----:B------:R-:W-:Y:S02]  /*6ca0*/  ISETP.NE.U32.OR P5, PT, R2, 0x1, !P1 ;  /* 0x000000010200780c */ /* 0x000fe40004fa5470 */
[----:B------:R-:W-:Y:S02]  /*6cb0*/  CS2R R58, SRZ ;  /* 0x00000000003a7805 */ /* 0x000fe4000001ff00 */
[----:B------:R-:W-:Y:S02]  /*6cc0*/  PLOP3.LUT P2, PT, PT, PT, UP1, 0x80, 0x8 ;  /* 0x000000000008781c */ /* 0x000fe40003f4f018 */
[----:B------:R-:W-:Y:S02]  /*6cd0*/  CS2R R56, SRZ ;  /* 0x0000000000387805 */ /* 0x000fe4000001ff00 */
[----:B------:R-:W-:Y:S02]  /*6ce0*/  LOP3.LUT P4, R85, R80, 0xff, RZ, 0xc0, !PT ;  /* 0x000000ff50557812 */ /* 0x000fe4000788c0ff */
[----:B------:R-:W-:Y:S02]  /*6cf0*/  CS2R R50, SRZ ;  /* 0x0000000000327805 */ /* 0x000fe4000001ff00 */
[----:B------:R-:W-:Y:S02]  /*6d00*/  SEL R2, RZ, 0xffffffff, P3 ;  /* 0xffffffffff027807 */ /* 0x000fe40001800000 */
[----:B------:R-:W-:Y:S02]  /*6d10*/  CS2R R48, SRZ ;  /* 0x0000000000307805 */ /* 0x000fe4000001ff00 */
[----:B------:R-:W-:Y:S02]  /*6d20*/  P2R R98, PR, RZ, 0x20 ;  /* 0x00000020ff627803 */ /* 0x000fe40000000000 */
[----:B------:R-:W-:Y:S02]  /*6d30*/  @P5 SHF.L.U32 R4, R90, 0x1f, RZ ;  /* 0x0000001f5a045819 */ /* 0x000fe400000006ff */
[----:B------:R-:W-:Y:S02]  /*6d40*/  @P2 SEL R2, R3, R2, !P4 ;  /* 0x0000000203022207 */ /* 0x000fe40006000000 */
[----:B------:R-:W1:Y:S02]  /*6d50*/  @P5 SYNCS.PHASECHK.TRANS64.TRYWAIT P1, [UR44+0x70], R4 ;  /* 0x00007004ff0055a7 */ /* 0x000e64000802112c */
[----:B------:R-:W-:Y:S04]  /*6d60*/  LOP3.LUT R2, R2, 0x1, RZ, 0xc0, !PT ;  /* 0x0000000102027812 */ /* 0x000fe800078ec0ff */
[----:B------:R-:W-:Y:S04]  /*6d70*/  ISETP.NE.U32.AND P2, PT, R2, 0x1, PT ;  /* 0x000000010200780c */ /* 0x000fe80003f45070 */
[----:B------:R-:W-:Y:S01]  /*6d80*/  P2R R60, PR, RZ, 0x4 ;  /* 0x00000004ff3c7803 */ /* 0x000fe20000000000 */
[----:B------:R2:W4:Y:S01]  /*6d90*/  SYNCS.PHASECHK.TRANS64.TRYWAIT P0, [R99+URZ+0xe0], R0 ;  /* 0x0000e000630075a7 */ /* 0x00052200080011ff */
[----:B-1----:R-:W-:Y:S01]  /*6da0*/  @P5 SEL R47, RZ, 0x1, !P1 ;  /* 0x00000001ff2f5807 */ /* 0x002fe20004800000 */
[----:B--2---:R-:W-:Y:S06]  /*6db0*/  @!P5 BRA `(.L_x_114) ;  /* 0x000000000058d947 */ /* 0x004fec0003800000 */
[----:B------:R-:W-:Y:S01]  /*6dc0*/  IMAD.MOV.U32 R75, RZ, RZ, RZ ;  /* 0x000000ffff4b7224 */ /* 0x000fe200078e00ff */
[----:B------:R-:W-:Y:S01]  /*6dd0*/  ISETP.NE.AND P1, PT, R47, RZ, PT ;  /* 0x000000ff2f00720c */ /* 0x000fe20003f25270 */
[----:B------:R-:W-:Y:S01]  /*6de0*/  BSSY B0, `(.L_x_115) ;  /* 0x000000c000007945 */ /* 0x000fe20003800000 */
[----:B------:R-:W-:Y:S02]  /*6df0*/  CS2R R50, SRZ ;  /* 0x0000000000327805 */ /* 0x000fe4000001ff00 */
[----:B------:R-:W-:Y:S02]  /*6e00*/  CS2R R48, SRZ ;  /* 0x0000000000307805 */ /* 0x000fe4000001ff00 */
[----:B------:R-:W-:Y:S02]  /*6e10*/  CS2R R58, SRZ ;  /* 0x00000000003a7805 */ /* 0x000fe4000001ff00 */
[----:B------:R-:W-:Y:S02]  /*6e20*/  CS2R R56, SRZ ;  /* 0x0000000000387805 */ /* 0x000fe4000001ff00 */
[----:B------:R-:W-:Y:S02]  /*6e30*/  CS2R R66, SRZ ;  /* 0x0000000000427805 */ /* 0x000fe4000001ff00 */
[----:B------:R-:W-:Y:S02]  /*6e40*/  CS2R R64, SRZ ;  /* 0x0000000000407805 */ /* 0x000fe4000001ff00 */
[----:B------:R-:W-:Y:S01]  /*6e50*/  CS2R R72, SRZ ;  /* 0x0000000000487805 */ /* 0x000fe2000001ff00 */
[----:B------:R-:W-:Y:S06]  /*6e60*/  @P1 BRA `(.L_x_116) ;  /* 0x00000000000c1947 */ /* 0x000fec0003800000 */
[----:B------:R-:W-:Y:S04]  /*6e70*/  SHF.L.U32 R3, R90, 0x1f, RZ ;  /* 0x0000001f5a037819 */ /* 0x000fe800000006ff */
[----:B------:R-:W1:Y:S02]  /*6e80*/  SYNCS.PHASECHK.TRANS64.TRYWAIT P1, [UR44+0x70], R3 ;  /* 0x00007003ff0075a7 */ /* 0x000e64000802112c */
[----:B-1----:R-:W-:Y:S05]  /*6e90*/  @!P1 BRA `(.L_x_117) ;  /* 0x0000003c00e09947 */ /* 0x002fea0003800000 */
.L_x_116:
[----:B------:R-:W-:Y:S05]  /*6ea0*/  BSYNC B0 ;  /* 0x0000000000007941 */ /* 0x000fea0003800000 */
.L_x_115:
[----:B------:R-:W-:Y:S01]  /*6eb0*/  ISETP.NE.AND P1, PT, R60, RZ, PT ;  /* 0x000000ff3c00720c */ /* 0x000fe20003f25270 */
[----:B------:R-:W-:Y:S11]  /*6ec0*/  HFMA2 R46, -RZ, RZ, 0, 5.9604644775390625e-08 ;  /* 0x00000001ff2e7431 */ /* 0x000ff600000001ff */
[----:B------:R-:W-:Y:S01]  /*6ed0*/  @!UPT UIADD3 URZ, UPT, UPT, URZ, URZ, URZ ;  /* 0x000000fffffff290 */ /* 0x000fe2000fffe0ff */
[----:B------:R2:W1:Y:S04]  /*6ee0*/  @P1 LDS.128 R48, [R93] ;  /* 0x000000005d301984 */ /* 0x0004680000000c00 */
[----:B------:R2:W1:Y:S04]  /*6ef0*/  @P1 LDS.128 R56, [R92+0x10] ;  /* 0x000010005c381984 */ /* 0x0004680000000c00 */
[----:B------:R2:W1:Y:S04]  /*6f00*/  @P1 LDS.128 R64, [R91+0x20] ;  /* 0x000020005b401984 */ /* 0x0004680000000c00 */
[----:B------:R2:W1:Y:S02]  /*6f10*/  @P1 LDS.128 R72, [R87+0x30] ;  /* 0x0000300057481984 */ /* 0x0004640000000c00 */
.L_x_114:
[----:B------:R-:W-:Y:S05]  /*6f20*/  BSYNC B1 ;  /* 0x0000000000017941 */ /* 0x000fea0003800000 */
.L_x_113:
[----:B-1----:R-:W-:Y:S04]  /*6f30*/  SHF.R.U32.HI R2, RZ, 0x15, R39 ;  /* 0x00000015ff027819 */ /* 0x002fe80000011627 */
[----:B------:R-:W-:Y:S01]  /*6f40*/  LOP3.LUT P1, RZ, R2, 0x3, R81, 0x48, !PT ;  /* 0x0000000302ff7812 */ /* 0x000fe20007824851 */
[----:B------:R-:W-:Y:S01]  /*6f50*/  @!UPT UIADD3 URZ, UPT, UPT, URZ, URZ, URZ ;  /* 0x000000fffffff290 */ /* 0x000fe2000fffe0ff */
[----:B----4-:R-:W-:Y:S11]  /*6f60*/  @P0 BRA `(.L_x_118) ;  /* 0x0000000000080947 */ /* 0x010ff60003800000 */
[----:B------:R-:W1:Y:S02]  /*6f70*/  SYNCS.PHASECHK.TRANS64.TRYWAIT P0, [R99+URZ+0xe0], R0 ;  /* 0x0000e000630075a7 */ /* 0x000e6400080011ff */
[----:B-1----:R-:W-:Y:S05]  /*6f80*/  @!P0 BRA `(.L_x_119) ;  /* 0x0000003c00bc8947 */ /* 0x002fea0003800000 */
.L_x_118:
[----:B------:R-:W-:Y:S05]  /*6f90*/  @!P1 BRA `(.L_x_120) ;  /* 0x0000000000409947 */ /* 0x000fea0003800000 */
[----:B------:R-:W4:Y:S01]  /*6fa0*/  LDCU.64 UR8, c[0x4][0x70] ;  /* 0x01000e00ff0877ac */ /* 0x000f220008000a00 */
[----:B------:R-:W-:Y:S01]  /*6fb0*/  MOV R3, 0x0 ;  /* 0x0000000000037802 */ /* 0x000fe20000000f00 */
[----:B------:R-:W-:Y:S02]  /*6fc0*/  HFMA2 R12, -RZ, RZ, 0, 5.9604644775390625e-08 ;  /* 0x00000001ff0c7431 */ /* 0x000fe400000001ff */
[----:B------:R-:W-:Y:S02]  /*6fd0*/  IMAD.MOV.U32 R8, RZ, RZ, 0x192 ;  /* 0x00000192ff087424 */ /* 0x000fe400078e00ff */
[----:B------:R-:W-:Y:S01]  /*6fe0*/  IMAD.MOV.U32 R13, RZ, RZ, RZ ;  /* 0x000000ffff0d7224 */ /* 0x000fe200078e00ff */
[----:B------:R-:W5:Y:S01]  /*6ff0*/  LDCU.64 UR6, c[0x4][0x78] ;  /* 0x01000f00ff0677ac */ /* 0x000f620008000a00 */
[----:B------:R-:W1:Y:S01]  /*7000*/  LDC.64 R2, c[0x4][R3] ;  /* 0x0100000003027b82 */ /* 0x000e620000000a00 */
[----:B------:R-:W2:Y:S01]  /*7010*/  LDCU.64 UR4, c[0x4][0x10] ;  /* 0x01000200ff0477ac */ /* 0x000ea20008000a00 */
[----:B----4-:R-:W-:Y:S01]  /*7020*/  MOV R5, UR9 ;  /* 0x0000000900057c02 */ /* 0x010fe20008000f00 */
[----:B------:R-:W-:Y:S01]  /*7030*/  IMAD.U32 R4, RZ, RZ, UR8 ;  /* 0x00000008ff047e24 */ /* 0x000fe2000f8e00ff */
[----:B-----5:R-:W-:Y:S01]  /*7040*/  MOV R7, UR7 ;  /* 0x0000000700077c02 */ /* 0x020fe20008000f00 */
[----:B------:R-:W-:Y:S01]  /*7050*/  IMAD.U32 R6, RZ, RZ, UR6 ;  /* 0x00000006ff067e24 */ /* 0x000fe2000f8e00ff */
[----:B--2---:R-:W-:Y:S01]  /*7060*/  MOV R11, UR5 ;  /* 0x00000005000b7c02 */ /* 0x004fe20008000f00 */
[----:B------:R-:W-:Y:S02]  /*7070*/  IMAD.U32 R10, RZ, RZ, UR4 ;  /* 0x00000004ff0a7e24 */ /* 0x000fe4000f8e00ff */
[----:B------:R-:W-:Y:S07]  /*7080*/  LEPC R20, `(.L_x_120) ;  /* 0x000000001014794e */ /* 0x000fee0000000000 */
[----:B-1-3--:R-:W-:Y:S05]  /*7090*/  CALL.ABS.NOINC R2 ;  /* 0x0000000002007343 */ /* 0x00afea0003c00000 */
.L_x_120:
[C---:B------:R-:W-:Y:S01]  /*70a0*/  SHF.L.U32 R40, R48.reuse, 0x10, RZ ;  /* 0x0000001030287819 */ /* 0x040fe200000006ff */
[----:B------:R-:W-:Y:S05]  /*70b0*/  WARPSYNC.ALL ;  /* 0x0000000000007948 */ /* 0x000fea0003800000 */
[----:B------:R-:W-:Y:S01]  /*70c0*/  R2UR UR4, R39 ;  /* 0x00000000270472ca */ /* 0x000fe200000e0000 */
[----:B------:R-:W-:Y:S01]  /*70d0*/  BSSY.RECONVERGENT B0, `(.L_x_121) ;  /* 0x0000088000007945 */ /* 0x000fe20003800200 */
[----:B------:R-:W-:Y:S02]  /*70e0*/  LOP3.LUT R43, R48, 0xffff0000, RZ, 0xc0, !PT ;  /* 0xffff0000302b7812 */ /* 0x000fe400078ec0ff */
[----:B------:R-:W-:Y:S02]  /*70f0*/  SHF.L.U32 R42, R49, 0x10, RZ ;  /* 0x00000010312a7819 */ /* 0x000fe400000006ff */
[----:B------:R-:W-:Y:S02]  /*7100*/  SHF.L.U32 R45, R51, 0x10, RZ ;  /* 0x00000010332d7819 */ /* 0x000fe400000006ff */
[----:B------:R-:W-:Y:S02]  /*7110*/  LOP3.LUT R44, R75, 0xffff0000, RZ, 0xc0, !PT ;  /* 0xffff00004b2c7812 */ /* 0x000fe400078ec0ff */
[----:B------:R-:W-:Y:S03]  /*7120*/  ISETP.NE.AND P0, PT, R95, RZ, PT ;  /* 0x000000ff5f00720c */ /* 0x000fe60003f05270 */
[----:B------:R-:W1:Y:S02]  /*7130*/  LDTM.x32 R4, tmem[UR4] ;  /* 0x00000004000479ee */ /* 0x000e6400082c0000 */
[C---:B-1-3--:R-:W-:Y:S01]  /*7140*/  FMUL R0, R38.reuse, R4 ;  /* 0x0000000426007220 */ /* 0x04afe20000400000 */
[C---:B------:R-:W-:Y:S01]  /*7150*/  FMUL R2, R38.reuse, R5 ;  /* 0x0000000526027220 */ /* 0x040fe20000400000 */
[C---:B------:R-:W-:Y:S01]  /*7160*/  FMUL R3, R38.reuse, R6 ;  /* 0x0000000626037220 */ /* 0x040fe20000400000 */
[----:B------:R-:W-:Y:S01]  /*7170*/  FMUL R7, R38, R7 ;  /* 0x0000000726077220 */ /* 0x000fe20000400000 */
[----:B------:R-:W-:Y:S01]  /*7180*/  FFMA R0, R41, R40, R0 ;  /* 0x0000002829007223 */ /* 0x000fe20000000000 */
[----:B------:R-:W-:Y:S01]  /*7190*/  LOP3.LUT R40, R49, 0xffff0000, RZ, 0xc0, !PT ;  /* 0xffff000031287812 */ /* 0x000fe200078ec0ff */
[C---:B------:R-:W-:Y:S01]  /*71a0*/  FFMA R2, R41.reuse, R43, R2 ;  /* 0x0000002b29027223 */ /* 0x040fe20000000002 */
[C---:B------:R-:W-:Y:S01]  /*71b0*/  SHF.L.U32 R43, R50.reuse, 0x10, RZ ;  /* 0x00000010322b7819 */ /* 0x040fe200000006ff */
[C---:B------:R-:W-:Y:S01]  /*71c0*/  FFMA R3, R41.reuse, R42, R3 ;  /* 0x0000002a29037223 */ /* 0x040fe20000000003 */
[----:B------:R-:W-:Y:S01]  /*71d0*/  LOP3.LUT R42, R50, 0xffff0000, RZ, 0xc0, !PT ;  /* 0xffff0000322a7812 */ /* 0x000fe200078ec0ff */
[----:B------:R-:W-:Y:S01]  /*71e0*/  FMUL R4, R38, R8 ;  /* 0x0000000826047220 */ /* 0x000fe20000400000 */
[----:B------:R-:W-:Y:S01]  /*71f0*/  F2FP.BF16.F32.PACK_AB R52, R2, R0 ;  /* 0x000000000234723e */ /* 0x000fe200000010ff */
[----:B------:R-:W-:Y:S01]  /*7200*/  FFMA R7, R41, R40, R7 ;  /* 0x0000002829077223 */ /* 0x000fe20000000007 */
[----:B------:R-:W-:Y:S01]  /*7210*/  LOP3.LUT R40, R51, 0xffff0000, RZ, 0xc0, !PT ;  /* 0xffff000033287812 */ /* 0x000fe200078ec0ff */
[C---:B------:R-:W-:Y:S01]  /*7220*/  FMUL R5, R38.reuse, R9 ;  /* 0x0000000926057220 */ /* 0x040fe20000400000 */
[C---:B------:R-:W-:Y:S01]  /*7230*/  FMUL R6, R38.reuse, R10 ;  /* 0x0000000a26067220 */ /* 0x040fe20000400000 */
[----:B------:R-:W-:Y:S01]  /*7240*/  FMUL R11, R38, R11 ;  /* 0x0000000b260b7220 */ /* 0x000fe20000400000 */
[----:B------:R-:W-:Y:S01]  /*7250*/  F2FP.BF16.F32.PACK_AB R53, R7, R3 ;  /* 0x000000030735723e */ /* 0x000fe200000010ff */
[C---:B------:R-:W-:Y:S01]  /*7260*/  FFMA R4, R41.reuse, R43, R4 ;  /* 0x0000002b29047223 */ /* 0x040fe20000000004 */
[C---:B------:R-:W-:Y:S01]  /*7270*/  SHF.L.U32 R43, R56.reuse, 0x10, RZ ;  /* 0x00000010382b7819 */ /* 0x040fe200000006ff */
[----:B------:R-:W-:Y:S01]  /*7280*/  FFMA R5, R41, R42, R5 ;  /* 0x0000002a29057223 */ /* 0x000fe20000000005 */
[----:B------:R-:W-:Y:S01]  /*7290*/  LOP3.LUT R42, R57, 0xffff0000, RZ, 0xc0, !PT ;  /* 0xffff0000392a7812 */ /* 0x000fe200078ec0ff */
[----:B------:R-:W-:Y:S01]  /*72a0*/  FFMA R6, R41, R45, R6 ;  /* 0x0000002d29067223 */ /* 0x000fe20000000006 */
[----:B------:R-:W-:Y:S01]  /*72b0*/  SHF.L.U32 R45, R57, 0x10, RZ ;  /* 0x00000010392d7819 */ /* 0x000fe200000006ff */
[----:B------:R-:W-:Y:S01]  /*72c0*/  FFMA R11, R41, R40, R11 ;  /* 0x00000028290b7223 */ /* 0x000fe2000000000b */
[----:B------:R-:W-:Y:S01]  /*72d0*/  LOP3.LUT R40, R56, 0xffff0000, RZ, 0xc0, !PT ;  /* 0xffff000038287812 */ /* 0x000fe200078ec0ff */
[C---:B------:R-:W-:Y:S01]  /*72e0*/  FMUL R8, R38.reuse, R12 ;  /* 0x0000000c26087220 */ /* 0x040fe20000400000 */
[----:B------:R-:W-:Y:S01]  /*72f0*/  F2FP.BF16.F32.PACK_AB R54, R5, R4 ;  /* 0x000000040536723e */ /* 0x000fe200000010ff */
[C---:B------:R-:W-:Y:S01]  /*7300*/  FMUL R9, R38.reuse, R13 ;  /* 0x0000000d26097220 */ /* 0x040fe20000400000 */
[----:B------:R-:W-:Y:S01]  /*7310*/  F2FP.BF16.F32.PACK_AB R55, R11, R6 ;  /* 0x000000060b37723e */ /* 0x000fe200000010ff */
[C---:B------:R-:W-:Y:S01]  /*7320*/  FMUL R10, R38.reuse, R14 ;  /* 0x0000000e260a7220 */ /* 0x040fe20000400000 */
[----:B------:R-:W-:Y:S01]  /*7330*/  FMUL R15, R38, R15 ;  /* 0x0000000f260f7220 */ /* 0x000fe20000400000 */
[----:B------:R-:W-:Y:S01]  /*7340*/  FFMA R8, R41, R43, R8 ;  /* 0x0000002b29087223 */ /* 0x000fe20000000008 */
[----:B------:R-:W-:Y:S01]  /*7350*/  SHF.L.U32 R43, R59, 0x10, RZ ;  /* 0x000000103b2b7819 */ /* 0x000fe200000006ff */
[C---:B------:R-:W-:Y:S01]  /*7360*/  FFMA R9, R41.reuse, R40, R9 ;  /* 0x0000002829097223 */ /* 0x040fe20000000009 */
[C---:B------:R-:W-:Y:S01]  /*7370*/  SHF.L.U32 R40, R58.reuse, 0x10, RZ ;  /* 0x000000103a287819 */ /* 0x040fe200000006ff */
        /* <DEDUP_REMOVED lines=8> */
[----:B------:R-:W-:Y:S01]  /*7400*/  FMUL R14, R38, R18 ;  /* 0x00000012260e7220 */ /* 0x000fe20000400000 */
[----:B------:R-:W-:Y:S01]  /*7410*/  FFMA R12, R41, R40, R12 ;  /* 0x00000028290c7223 */ /* 0x000fe2000000000c */
[----:B------:R-:W-:Y:S01]  /*7420*/  LOP3.LUT R40, R59, 0xffff0000, RZ, 0xc0, !PT ;  /* 0xffff00003b287812 */ /* 0x000fe200078ec0ff */
[C---:B------:R-:W-:Y:S01]  /*7430*/  FFMA R13, R41.reuse, R42, R13 ;  /* 0x0000002a290d7223 */ /* 0x040fe2000000000d */
[----:B------:R-:W-:Y:S01]  /*7440*/  LOP3.LUT R42, R64, 0xffff0000, RZ, 0xc0, !PT ;  /* 0xffff0000402a7812 */ /* 0x000fe200078ec0ff */
[----:B------:R-:W-:Y:S01]  /*7450*/  FMUL R19, R38, R19 ;  /* 0x0000001326137220 */ /* 0x000fe20000400000 */
[----:B------:R-:W-:Y:S01]  /*7460*/  FFMA R14, R41, R43, R14 ;  /* 0x0000002b290e7223 */ /* 0x000fe2000000000e */
[----:B------:R-:W-:Y:S01]  /*7470*/  SHF.L.U32 R43, R64, 0x10, RZ ;  /* 0x00000010402b7819 */ /* 0x000fe200000006ff */
[----:B------:R1:W-:Y:S01]  /*7480*/  STS.128 [R93], R52 ;  /* 0x000000345d007388 */ /* 0x0003e20000000c00 */
[----:B------:R-:W-:Y:S01]  /*7490*/  F2FP.BF16.F32.PACK_AB R70, R13, R12 ;  /* 0x0000000c0d46723e */ /* 0x000fe200000010ff */
[C---:B------:R-:W-:Y:S01]  /*74a0*/  FMUL R16, R38.reuse, R20 ;  /* 0x0000001426107220 */ /* 0x040fe20000400000 */
        /* <DEDUP_REMOVED lines=8> */
[C---:B------:R-:W-:Y:S01]  /*7530*/  FFMA R17, R41.reuse, R42, R17 ;  /* 0x0000002a29117223 */ /* 0x040fe20000000011 */
[----:B------:R-:W-:Y:S01]  /*7540*/  FFMA R18, R41, R45, R18 ;  /* 0x0000002d29127223 */ /* 0x000fe20000000012 */
[----:B------:R1:W-:Y:S01]  /*7550*/  STS.128 [R92+0x10], R68 ;  /* 0x000010445c007388 */ /* 0x0003e20000000c00 */
[----:B------:R-:W-:Y:S01]  /*7560*/  SHF.L.U32 R45, R67, 0x10, RZ ;  /* 0x00000010432d7819 */ /* 0x000fe200000006ff */
[----:B------:R-:W-:Y:S01]  /*7570*/  FFMA R23, R41, R40, R23 ;  /* 0x0000002829177223 */ /* 0x000fe20000000017 */
[----:B------:R-:W-:Y:S01]  /*7580*/  LOP3.LUT R40, R66, 0xffff0000, RZ, 0xc0, !PT ;  /* 0xffff000042287812 */ /* 0x000fe200078ec0ff */
[C---:B------:R-:W-:Y:S01]  /*7590*/  FMUL R20, R38.reuse, R24 ;  /* 0x0000001826147220 */ /* 0x040fe20000400000 */
[----:B------:R-:W-:Y:S01]  /*75a0*/  LOP3.LUT R42, R67, 0xffff0000, RZ, 0xc0, !PT ;  /* 0xffff0000432a7812 */ /* 0x000fe200078ec0ff */
[C---:B------:R-:W-:Y:S01]  /*75b0*/  FMUL R21, R38.reuse, R25 ;  /* 0x0000001926157220 */ /* 0x040fe20000400000 */
[----:B------:R-:W-:Y:S01]  /*75c0*/  F2FP.BF16.F32.PACK_AB R100, R17, R16 ;  /* 0x000000101164723e */ /* 0x000fe200000010ff */
[C---:B------:R-:W-:Y:S01]  /*75d0*/  FMUL R22, R38.reuse, R26 ;  /* 0x0000001a26167220 */ /* 0x040fe20000400000 */
[----:B------:R-:W-:Y:S01]  /*75e0*/  FMUL R27, R38, R27 ;  /* 0x0000001b261b7220 */ /* 0x000fe20000400000 */
[C---:B------:R-:W-:Y:S01]  /*75f0*/  FFMA R20, R41.reuse, R43, R20 ;  /* 0x0000002b29147223 */ /* 0x040fe20000000014 */
[C---:B------:R-:W-:Y:S01]  /*7600*/  FFMA R21, R41.reuse, R40, R21 ;  /* 0x0000002829157223 */ /* 0x040fe20000000015 */
[C---:B------:R-:W-:Y:S01]  /*7610*/  FFMA R22, R41.reuse, R45, R22 ;  /* 0x0000002d29167223 */ /* 0x040fe20000000016 */
[----:B------:R-:W-:Y:S01]  /*7620*/  FFMA R27, R41, R42, R27 ;  /* 0x0000002a291b7223 */ /* 0x000fe2000000001b */
[----:B------:R-:W-:Y:S01]  /*7630*/  SHF.L.U32 R40, R72, 0x10, RZ ;  /* 0x0000001048287819 */ /* 0x000fe200000006ff */
[----:B------:R-:W-:Y:S01]  /*7640*/  FMUL R24, R38, R28 ;  /* 0x0000001c26187220 */ /* 0x000fe20000400000 */
[----:B------:R-:W-:Y:S01]  /*7650*/  LOP3.LUT R42, R72, 0xffff0000, RZ, 0xc0, !PT ;  /* 0xffff0000482a7812 */ /* 0x000fe200078ec0ff */
[C---:B------:R-:W-:Y:S01]  /*7660*/  FMUL R25, R38.reuse, R29 ;  /* 0x0000001d26197220 */ /* 0x040fe20000400000 */
[----:B------:R-:W-:Y:S01]  /*7670*/  SHF.L.U32 R43, R73, 0x10, RZ ;  /* 0x00000010492b7819 */ /* 0x000fe200000006ff */
[C---:B------:R-:W-:Y:S01]  /*7680*/  FMUL R26, R38.reuse, R30 ;  /* 0x0000001e261a7220 */ /* 0x040fe20000400000 */
[C---:B------:R-:W-:Y:S01]  /*7690*/  FFMA R24, R41.reuse, R40, R24 ;  /* 0x0000002829187223 */ /* 0x040fe20000000018 */
[----:B------:R-:W-:Y:S01]  /*76a0*/  FFMA R25, R41, R42, R25 ;  /* 0x0000002a29197223 */ /* 0x000fe20000000019 */
[----:B------:R-:W-:Y:S01]  /*76b0*/  LOP3.LUT R40, R73, 0xffff0000, RZ, 0xc0, !PT ;  /* 0xffff000049287812 */ /* 0x000fe200078ec0ff */
[----:B------:R-:W-:Y:S01]  /*76c0*/  FFMA R26, R41, R43, R26 ;  /* 0x0000002b291a7223 */ /* 0x000fe2000000001a */
[----:B------:R-:W-:Y:S01]  /*76d0*/  FMUL R31, R38, R31 ;  /* 0x0000001f261f7220 */ /* 0x000fe20000400000 */
[----:B------:R-:W-:Y:S01]  /*76e0*/  SHF.L.U32 R43, R74, 0x10, RZ ;  /* 0x000000104a2b7819 */ /* 0x000fe200000006ff */
[----:B------:R-:W-:Y:S01]  /*76f0*/  FMUL R28, R38, R32 ;  /* 0x00000020261c7220 */ /* 0x000fe20000400000 */
[----:B------:R-:W-:Y:S01]  /*7700*/  LOP3.LUT R42, R74, 0xffff0000, RZ, 0xc0, !PT ;  /* 0xffff00004a2a7812 */ /* 0x000fe200078ec0ff */
[C---:B------:R-:W-:Y:S01]  /*7710*/  FMUL R29, R38.reuse, R33 ;  /* 0x00000021261d7220 */ /* 0x040fe20000400000 */
[----:B------:R-:W-:Y:S01]  /*7720*/  SHF.L.U32 R45, R75, 0x10, RZ ;  /* 0x000000104b2d7819 */ /* 0x000fe200000006ff */
[C---:B------:R-:W-:Y:S01]  /*7730*/  FMUL R30, R38.reuse, R34 ;  /* 0x00000022261e7220 */ /* 0x040fe20000400000 */
[----:B------:R-:W-:Y:S01]  /*7740*/  FFMA R31, R41, R40, R31 ;  /* 0x00000028291f7223 */ /* 0x000fe2000000001f */
[----:B------:R-:W-:Y:S01]  /*7750*/  FMUL R35, R38, R35 ;  /* 0x0000002326237220 */ /* 0x000fe20000400000 */
[----:B------:R-:W-:Y:S01]  /*7760*/  F2FP.BF16.F32.PACK_AB R101, R23, R18 ;  /* 0x000000121765723e */ /* 0x000fe200000010ff */
[----:B------:R-:W-:Y:S01]  /*7770*/  FFMA R28, R41, R43, R28 ;  /* 0x0000002b291c7223 */ /* 0x000fe2000000001c */
[----:B------:R-:W-:Y:S01]  /*7780*/  F2FP.BF16.F32.PACK_AB R102, R21, R20 ;  /* 0x000000141566723e */ /* 0x000fe200000010ff */
[----:B------:R-:W-:Y:S01]  /*7790*/  FFMA R29, R41, R42, R29 ;  /* 0x0000002a291d7223 */ /* 0x000fe2000000001d */
[----:B------:R-:W-:Y:S01]  /*77a0*/  F2FP.BF16.F32.PACK_AB R103, R27, R22 ;  /* 0x000000161b67723e */ /* 0x000fe200000010ff */
[C---:B------:R-:W-:Y:S01]  /*77b0*/  FFMA R30, R41.reuse, R45, R30 ;  /* 0x0000002d291e7223 */ /* 0x040fe2000000001e */
[----:B------:R-:W-:Y:S01]  /*77c0*/  FFMA R35, R41, R44, R35 ;  /* 0x0000002c29237223 */ /* 0x000fe20000000023 */
[----:B------:R-:W-:Y:S02]  /*77d0*/  F2FP.BF16.F32.PACK_AB R104, R25, R24 ;  /* 0x000000181968723e */ /* 0x000fe400000010ff */
[----:B------:R1:W-:Y:S01]  /*77e0*/  STS.128 [R91+0x20], R100 ;  /* 0x000020645b007388 */ /* 0x0003e20000000c00 */
[----:B------:R-:W-:Y:S02]  /*77f0*/  F2FP.BF16.F32.PACK_AB R105, R31, R26 ;  /* 0x0000001a1f69723e */ /* 0x000fe400000010ff */
[----:B------:R-:W-:Y:S02]  /*7800*/  F2FP.BF16.F32.PACK_AB R106, R29, R28 ;  /* 0x0000001c1d6a723e */ /* 0x000fe400000010ff */
[----:B------:R-:W-:Y:S05]  /*7810*/  F2FP.BF16.F32.PACK_AB R107, R35, R30 ;  /* 0x0000001e236b723e */ /* 0x000fea00000010ff */
[----:B------:R1:W-:Y:S01]  /*7820*/  STS.128 [R87+0x30], R104 ;  /* 0x0000306857007388 */ /* 0x0003e20000000c00 */
[----:B------:R-:W-:Y:S01]  /*7830*/  @!PT LDS RZ, [RZ] ;  /* 0x00000000fffff984 */ /* 0x000fe20000000800 */
[----:B------:R-:W-:Y:S01]  /*7840*/  @!PT LDS RZ, [RZ] ;  /* 0x00000000fffff984 */ /* 0x000fe20000000800 */
[----:B------:R-:W-:Y:S01]  /*7850*/  @!PT LDS RZ, [RZ] ;  /* 0x00000000fffff984 */ /* 0x000fe20000000800 */
[----:B------:R-:W-:Y:S01]  /*7860*/  @!PT LDS RZ, [RZ] ;  /* 0x00000000fffff984 */ /* 0x000fe20000000800 */
[----:B------:R3:W-:Y:S07]  /*7870*/  MEMBAR.ALL.CTA ;  /* 0x0000000000007992 */ /* 0x0007ee0000008000 */
[----:B---3--:R-:W3:Y:S02]  /*7880*/  FENCE.VIEW.ASYNC.S ;  /* 0x00000000000073c6 */ /* 0x008ee40000000000 */
[----:B---3--:R-:W-:Y:S06]  /*7890*/  BAR.SYNC.DEFER_BLOCKING 0x1, 0x80 ;  /* 0x0042000000007b1d */ /* 0x008fec0000010000 */
[----:B------:R-:W-:Y:S05]  /*78a0*/  @P0 BRA `(.L_x_122) ;  /* 0x0000000000280947 */ /* 0x000fea0003800000 */
[----:B------:R-:W3:Y:S01]  /*78b0*/  LDCU.64 UR6, c[0x0][0x348] ;  /* 0x00006900ff0677ac */ /* 0x000ee20008000a00 */
[----:B------:R-:W-:Y:S01]  /*78c0*/  UIADD3 UR4, UPT, UPT, UR44, 0x200, URZ ;  /* 0x000002002c047890 */ /* 0x000fe2000fffe0ff */
[----:B------:R-:W-:Y:S05]  /*78d0*/  UMOV UR51, UR36 ;  /* 0x0000002400337c82 */ /* 0x000fea0008000000 */
[----:B------:R-:W-:Y:S04]  /*78e0*/  MOV R84, UR4 ;  /* 0x0000000400547c02 */ /* 0x000fe80008000f00 */
[----:B------:R-:W-:Y:S01]  /*78f0*/  R2UR UR48, R84 ;  /* 0x00000000543072ca */ /* 0x000fe200000e0000 */
[----:B---3--:R-:W-:Y:S04]  /*7900*/  UIADD3 UR4, UP0, UPT, UR6, 0xa80, URZ ;  /* 0x00000a8006047890 */ /* 0x008fe8000ff1e0ff */
[----:B------:R-:W-:Y:S09]  /*7910*/  UIADD3.X UR5, UPT, UPT, URZ, UR7, URZ, UP0, !UPT ;  /* 0x00000007ff057290 */ /* 0x000ff200087fe4ff */
[----:B------:R3:W-:Y:S01]  /*7920*/  UTMASTG.3D [UR48], [UR4] ;  /* 0x00000030040073b5 */ /* 0x0007e20008010000 */
[----:B------:R0:W-:Y:S01]  /*7930*/  UTMACMDFLUSH ;  /* 0x00000000000079b7 */ /* 0x0001e20000000000 */
[----:B---3--:R-:W-:Y:S04]  /*7940*/  DEPBAR.LE SB0, 0x1 ;  /* 0x000080400000791a */ /* 0x008fe80000000000 */
.L_x_122:
[----:B------:R-:W-:Y:S05]  /*7950*/  BSYNC.RECONVERGENT B0 ;  /* 0x0000000000007941 */ /* 0x000fea0003800200 */
.L_x_121:
[----:B------:R-:W-:Y:S01]  /*7960*/  BAR.SYNC.DEFER_BLOCKING 0x1, 0x80 ;  /* 0x0042000000007b1d */ /* 0x000fe20000010000 */
[----:B------:R-:W-:Y:S01]  /*7970*/  ISETP.NE.AND P1, PT, R98, RZ, PT ;  /* 0x000000ff6200720c */ /* 0x000fe20003f25270 */
[----:B------:R-:W-:Y:S01]  /*7980*/  UISETP.NE.AND UP0, UPT, UR47, URZ, UPT ;  /* 0x000000ff2f00728c */ /* 0x000fe2000bf05270 */
[----:B------:R-:W-:Y:S11]  /*7990*/  LEA R3, R46, UR44, 0x3 ;  /* 0x0000002c2e037c11 */ /* 0x000ff6000f8e18ff */
[----:B------:R-:W-:Y:S01]  /*79a0*/  @P1 SHF.L.U32 R2, R90, 0x1f, RZ ;  /* 0x0000001f5a021819 */ /* 0x000fe200000006ff */
[----:B------:R-:W-:Y:S06]  /*79b0*/  BRA.U !UP0, `(.L_x_123) ;  /* 0x0000000108247547 */ /* 0x000fec000b800000 */
[----:B------:R-:W-:Y:S01]  /*79c0*/  IMAD.U32 R5, RZ, RZ, UR46 ;  /* 0x0000002eff057e24 */ /* 0x000fe2000f8e00ff */
[----:B------:R-:W-:Y:S01]  /*79d0*/  MOV R0, UR54 ;  /* 0x0000003600007c02 */ /* 0x000fe20008000f00 */
[----:B------:R-:W-:Y:S03]  /*79e0*/  UIADD3 UR4, UPT, UPT, UR46, 0x1, URZ ;  /* 0x000000012e047890 */ /* 0x000fe6000fffe0ff */
[----:B------:R-:W-:Y:S01]  /*79f0*/  @P1 LEA R5, R5, UR44, 0x3 ;  /* 0x0000002c05051c11 */ /* 0x000fe2000f8e18ff */
[----:B------:R-:W-:Y:S04]  /*7a00*/  UISETP.NE.AND UP0, UPT, UR4, 0x4, UPT ;  /* 0x000000040400788c */ /* 0x000fe8000bf05270 */
[----:B------:R-:W-:Y:S01]  /*7a10*/  @P1 VIADD R5, R5, 0x90 ;  /* 0x0000009005051836 */ /* 0x000fe20000000000 */
[----:B------:R-:W-:Y:S04]  /*7a20*/  USEL UR46, UR4, URZ, UP0 ;  /* 0x000000ff042e7287 */ /* 0x000fe80008000000 */
[----:B------:R-:W-:Y:S04]  /*7a30*/  @P1 PRMT R0, R0, 0x654, R5 ;  /* 0x0000065400001816 */ /* 0x000fe80000000005 */
[----:B------:R3:W-:Y:S04]  /*7a40*/  @P1 SYNCS.ARRIVE.TRANS64.RED.A1T0 RZ, [R0+URZ], RZ ;  /* 0x000000ff00ff19a7 */ /* 0x0007e800081004ff */
.L_x_123:
[----:B------:R-:W4:Y:S01]  /*7a50*/  @P1 SYNCS.PHASECHK.TRANS64.TRYWAIT P0, [R3+URZ+0x70], R2 ;  /* 0x00007002030015a7 */ /* 0x000f2200080011ff */
[----:B------:R-:W-:Y:S01]  /*7a60*/  BSSY B1, `(.L_x_124) ;  /* 0x0000016000017945 */ /* 0x000fe20003800000 */
[----:B----4-:R-:W-:Y:S03]  /*7a70*/  @P1 SEL R47, RZ, 0x1, !P0 ;  /* 0x00000001ff2f1807 */ /* 0x010fe60004000000 */
[----:B------:R-:W-:Y:S05]  /*7a80*/  @!P1 BRA `(.L_x_125) ;  /* 0x00000000004c9947 */ /* 0x000fea0003800000 */
[----:B------:R-:W-:Y:S01]  /*7a90*/  ISETP.NE.AND P0, PT, R47, RZ, PT ;  /* 0x000000ff2f00720c */ /* 0x000fe20003f05270 */
[----:B------:R-:W-:Y:S01]  /*7aa0*/  BSSY B0, `(.L_x_126) ;  /* 0x000000b000007945 */ /* 0x000fe20003800000 */
[----:B------:R-:W-:Y:S11]  /*7ab0*/  ISETP.NE.AND P1, PT, R60, RZ, PT ;  /* 0x000000ff3c00720c */ /* 0x000ff60003f25270 */
[----:B------:R-:W-:Y:S02]  /*7ac0*/  @!UPT UIADD3 URZ, UPT, UPT, URZ, URZ, URZ ;  /* 0x000000fffffff290 */ /* 0x000fe4000fffe0ff */
[C---:B------:R-:W-:Y:S01]  /*7ad0*/  @P1 IMAD R6, R46.reuse, 0x2000, R93 ;  /* 0x000020002e061824 */ /* 0x040fe200078e025d */
[C---:B------:R-:W-:Y:S01]  /*7ae0*/  @P1 LEA R4, R46.reuse, R91, 0xd ;  /* 0x0000005b2e041211 */ /* 0x040fe200078e68ff */
[C---:B------:R-:W-:Y:S02]  /*7af0*/  @P1 IMAD R5, R46.reuse, 0x2000, R92 ;  /* 0x000020002e051824 */ /* 0x040fe400078e025c */
[----:B------:R-:W-:Y:S01]  /*7b00*/  @P1 IMAD R2, R46, 0x2000, R87 ;  /* 0x000020002e021824 */ /* 0x000fe200078e0257 */
[----:B------:R-:W-:Y:S06]  /*7b10*/  @P0 BRA `(.L_x_127) ;  /* 0x00000000000c0947 */ /* 0x000fec0003800000 */
[----:B---3--:R-:W-:Y:S04]  /*7b20*/  SHF.L.U32 R0, R90, 0x1f, RZ ;  /* 0x0000001f5a007819 */ /* 0x008fe800000006ff */
[----:B------:R-:W3:Y:S02]  /*7b30*/  SYNCS.PHASECHK.TRANS64.TRYWAIT P0, [R3+URZ+0x70], R0 ;  /* 0x00007000030075a7 */ /* 0x000ee400080011ff */
[----:B---3--:R-:W-:Y:S05]  /*7b40*/  @!P0 BRA `(.L_x_128) ;  /* 0x0000003000e08947 */ /* 0x008fea0003800000 */
.L_x_127:
[----:B------:R-:W-:Y:S05]  /*7b50*/  BSYNC B0 ;  /* 0x0000000000007941 */ /* 0x000fea0003800000 */
.L_x_126:
[----:B------:R-:W-:Y:S02]  /*7b60*/  ISETP.NE.AND P0, PT, R60, RZ, PT ;  /* 0x000000ff3c00720c */ /* 0x000fe40003f05270 */
[----:B------:R-:W-:Y:S11]  /*7b70*/  IADD3 R46, PT, PT, R46, 0x1, RZ ;  /* 0x000000012e2e7810 */ /* 0x000ff60007ffe0ff */
[----:B------:R4:W1:Y:S04]  /*7b80*/  @P0 LDS.128 R48, [R6] ;  /* 0x0000000006300984 */ /* 0x0008680000000c00 */
[----:B------:R4:W1:Y:S04]  /*7b90*/  @P0 LDS.128 R56, [R5+0x10] ;  /* 0x0000100005380984 */ /* 0x0008680000000c00 */
[----:B------:R4:W1:Y:S04]  /*7ba0*/  @P0 LDS.128 R64, [R4+0x20] ;  /* 0x0000200004400984 */ /* 0x0008680000000c00 */
[----:B------:R4:W1:Y:S02]  /*7bb0*/  @P0 LDS.128 R72, [R2+0x30] ;  /* 0x0000300002480984 */ /* 0x0008640000000c00 */
.L_x_125:
[----:B------:R-:W-:Y:S05]  /*7bc0*/  BSYNC B1 ;  /* 0x0000000000017941 */ /* 0x000fea0003800000 */
.L_x_124:
[----:B---3--:R-:W-:Y:S05]  /*7bd0*/  VIADD R0, R39, 0x20 ;  /* 0x0000002027007836 */ /* 0x008fea0000000000 */
[----:B------:R-:W-:Y:S04]  /*7be0*/  SHF.R.U32.HI R0, RZ, 0x15, R0 ;  /* 0x00000015ff007819 */ /* 0x000fe80000011600 */
[----:B------:R-:W-:Y:S11]  /*7bf0*/  LOP3.LUT P0, RZ, R0, 0x3, R81, 0x48, !PT ;  /* 0x0000000300ff7812 */ /* 0x000ff60007804851 */
[----:B------:R-:W-:Y:S02]  /*7c00*/  @!UPT UIADD3 URZ, UPT, UPT, URZ, URZ, URZ ;  /* 0x000000fffffff290 */ /* 0x000fe4000fffe0ff */
[----:B------:R-:W-:Y:S05]  /*7c10*/  @!P0 BRA `(.L_x_129) ;  /* 0x0000000000408947 */ /* 0x000fea0003800000 */
[----:B------:R-:W3:Y:S01]  /*7c20*/  LDCU.64 UR8, c[0x4][0x70] ;  /* 0x01000e00ff0877ac */ /* 0x000ee20008000a00 */
[----:B------:R-:W-:Y:S01]  /*7c30*/  MOV R3, 0x0 ;  /* 0x0000000000037802 */ /* 0x000fe20000000f00 */
[----:B------:R-:W-:Y:S02]  /*7c40*/  HFMA2 R12, -RZ, RZ, 0, 5.9604644775390625e-08 ;  /* 0x00000001ff0c7431 */ /* 0x000fe400000001ff */
[----:B------:R-:W-:Y:S02]  /*7c50*/  IMAD.MOV.U32 R8, RZ, RZ, 0x192 ;  /* 0x00000192ff087424 */ /* 0x000fe400078e00ff */
[----:B------:R-:W-:Y:S01]  /*7c60*/  IMAD.MOV.U32 R13, RZ, RZ, RZ ;  /* 0x000000ffff0d7224 */ /* 0x000fe200078e00ff */
[----:B------:R-:W5:Y:S01]  /*7c70*/  LDCU.64 UR6, c[0x4][0x78] ;  /* 0x01000f00ff0677ac */ /* 0x000f620008000a00 */
[----:B----4-:R-:W4:Y:S01]  /*7c80*/  LDC.64 R2, c[0x4][R3] ;  /* 0x0100000003027b82 */ /* 0x010f220000000a00 */
[----:B------:R-:W2:Y:S01]  /*7c90*/  LDCU.64 UR4, c[0x4][0x10] ;  /* 0x01000200ff0477ac */ /* 0x000ea20008000a00 */
[----:B---3--:R-:W-:Y:S01]  /*7ca0*/  MOV R5, UR9 ;  /* 0x0000000900057c02 */ /* 0x008fe20008000f00 */
[----:B------:R-:W-:Y:S01]  /*7cb0*/  IMAD.U32 R4, RZ, RZ, UR8 ;  /* 0x00000008ff047e24 */ /* 0x000fe2000f8e00ff */
[----:B-----5:R-:W-:Y:S01]  /*7cc0*/  MOV R7, UR7 ;  /* 0x0000000700077c02 */ /* 0x020fe20008000f00 */
[----:B------:R-:W-:Y:S01]  /*7cd0*/  IMAD.U32 R6, RZ, RZ, UR6 ;  /* 0x00000006ff067e24 */ /* 0x000fe2000f8e00ff */
[----:B--2---:R-:W-:Y:S01]  /*7ce0*/  MOV R11, UR5 ;  /* 0x00000005000b7c02 */ /* 0x004fe20008000f00 */
[----:B------:R-:W-:Y:S02]  /*7cf0*/  IMAD.U32 R10, RZ, RZ, UR4 ;  /* 0x00000004ff0a7e24 */ /* 0x000fe4000f8e00ff */
[----:B------:R-:W-:Y:S07]  /*7d00*/  LEPC R20, `(.L_x_129) ;  /* 0x000000001014794e */ /* 0x000fee0000000000 */
[----:B-1--4-:R-:W-:Y:S05]  /*7d10*/  CALL.ABS.NOINC R2 ;  /* 0x0000000002007343 */ /* 0x012fea0003c00000 */
.L_x_129:
[C---:B-1----:R-:W-:Y:S01]  /*7d20*/  SHF.L.U32 R40, R48.reuse, 0x10, RZ ;  /* 0x0000001030287819 */ /* 0x042fe200000006ff */
[----:B------:R-:W-:Y:S05]  /*7d30*/  WARPSYNC.ALL ;  /* 0x0000000000007948 */ /* 0x000fea0003800000 */
[----:B------:R-:W-:Y:S01]  /*7d40*/  R2UR UR4, R39 ;  /* 0x00000000270472ca */ /* 0x000fe200000e0000 */
[----:B------:R-:W-:Y:S01]  /*7d50*/  BSSY.RECONVERGENT B0, `(.L_x_130) ;  /* 0x0000090000007945 */ /* 0x000fe20003800200 */
[----:B------:R-:W-:Y:S02]  /*7d60*/  LOP3.LUT R43, R48, 0xffff0000, RZ, 0xc0, !PT ;  /* 0xffff0000302b7812 */ /* 0x000fe400078ec0ff */
[----:B------:R-:W-:Y:S02]  /*7d70*/  LOP3.LUT R42, R49, 0xffff0000, RZ, 0xc0, !PT ;  /* 0xffff0000312a7812 */ /* 0x000fe400078ec0ff */
[----:B------:R-:W-:Y:S02]  /*7d80*/  SHF.L.U32 R45, R51, 0x10, RZ ;  /* 0x00000010332d7819 */ /* 0x000fe400000006ff */
[----:B------:R-:W-:Y:S02]  /*7d90*/  ISETP.NE.AND P6, PT, R98, RZ, PT ;  /* 0x000000ff6200720c */ /* 0x000fe40003fc5270 */
[----:B------:R-:W-:Y:S02]  /*7da0*/  MOV R52, UR46 ;  /* 0x0000002e00347c02 */ /* 0x000fe40008000f00 */
[----:B------:R-:W-:Y:S01]  /*7db0*/  MOV R61, UR54 ;  /* 0x00000036003d7c02 */ /* 0x000fe20008000f00 */
[----:B----4-:R-:W1:Y:S01]  /*7dc0*/  LDTM.x32 R4, tmem[UR4+0x20] ;  /* 0x00002004000479ee */ /* 0x010e6200082c0000 */
[----:B------:R-:W-:Y:S02]  /*7dd0*/  LOP3.LUT R44, R75, 0xffff0000, RZ, 0xc0, !PT ;  /* 0xffff00004b2c7812 */ /* 0x000fe400078ec0ff */
[----:B------:R-:W-:Y:S02]  /*7de0*/  ISETP.NE.AND P0, PT, R95, RZ, PT ;  /* 0x000000ff5f00720c */ /* 0x000fe40003f05270 */
[----:B------:R-:W-:Y:S03]  /*7df0*/  LEA R62, R46, UR44, 0x3 ;  /* 0x0000002c2e3e7c11 */ /* 0x000fe6000f8e18ff */
[----:B------:R-:W-:Y:S02]  /*7e00*/  @P6 LEA R52, R52, UR44, 0x3 ;  /* 0x0000002c34346c11 */ /* 0x000fe4000f8e18ff */
[----:B------:R-:W-:Y:S02]  /*7e10*/  @P6 SHF.L.U32 R63, R90, 0x1f, RZ ;  /* 0x0000001f5a3f6819 */ /* 0x000fe400000006ff */
[----:B------:R-:W-:Y:S04]  /*7e20*/  @P6 IADD3 R52, PT, PT, R52, 0x90, RZ ;  /* 0x0000009034346810 */ /* 0x000fe80007ffe0ff */
[----:B------:R-:W-:Y:S01]  /*7e30*/  @P6 PRMT R61, R61, 0x654, R52 ;  /* 0x000006543d3d6816 */ /* 0x000fe20000000034 */
[C---:B-1----:R-:W-:Y:S01]  /*7e40*/  FMUL R0, R38.reuse, R4 ;  /* 0x0000000426007220 */ /* 0x042fe20000400000 */
[C---:B------:R-:W-:Y:S01]  /*7e50*/  FMUL R2, R38.reuse, R5 ;  /* 0x0000000526027220 */ /* 0x040fe20000400000 */
[C---:B------:R-:W-:Y:S01]  /*7e60*/  FMUL R3, R38.reuse, R6 ;  /* 0x0000000626037220 */ /* 0x040fe20000400000 */
[----:B------:R-:W-:Y:S01]  /*7e70*/  FMUL R7, R38, R7 ;  /* 0x0000000726077220 */ /* 0x000fe20000400000 */
[----:B------:R-:W-:Y:S01]  /*7e80*/  FFMA R0, R41, R40, R0 ;  /* 0x0000002829007223 */ /* 0x000fe20000000000 */
[----:B------:R-:W-:Y:S01]  /*7e90*/  SHF.L.U32 R40, R49, 0x10, RZ ;  /* 0x0000001031287819 */ /* 0x000fe200000006ff */
[C---:B------:R-:W-:Y:S01]  /*7ea0*/  FFMA R2, R41.reuse, R43, R2 ;  /* 0x0000002b29027223 */ /* 0x040fe20000000002 */
[----:B------:R-:W-:Y:S01]  /*7eb0*/  SHF.L.U32 R43, R50, 0x10, RZ ;  /* 0x00000010322b7819 */ /* 0x000fe200000006ff */
[C---:B------:R-:W-:Y:S01]  /*7ec0*/  FMUL R4, R38.reuse, R8 ;  /* 0x0000000826047220 */ /* 0x040fe20000400000 */
[----:B------:R-:W-:Y:S01]  /*7ed0*/  FMUL R5, R38, R9 ;  /* 0x0000000926057220 */ /* 0x000fe20000400000 */
[C---:B------:R-:W-:Y:S01]  /*7ee0*/  FFMA R3, R41.reuse, R40, R3 ;  /* 0x0000002829037223 */ /* 0x040fe20000000003 */
[----:B------:R-:W-:Y:S01]  /*7ef0*/  LOP3.LUT R40, R50, 0xffff0000, RZ, 0xc0, !PT ;  /* 0xffff000032287812 */ /* 0x000fe200078ec0ff */
[----:B------:R-:W-:Y:S01]  /*7f00*/  FFMA R7, R41, R42, R7 ;  /* 0x0000002a29077223 */ /* 0x000fe20000000007 */
[----:B------:R-:W-:Y:S01]  /*7f10*/  LOP3.LUT R42, R51, 0xffff0000, RZ, 0xc0, !PT ;  /* 0xffff0000332a7812 */ /* 0x000fe200078ec0ff */
[----:B------:R-:W-:Y:S01]  /*7f20*/  FMUL R6, R38, R10 ;  /* 0x0000000a26067220 */ /* 0x000fe20000400000 */
[----:B------:R-:W-:Y:S01]  /*7f30*/  F2FP.BF16.F32.PACK_AB R52, R2, R0 ;  /* 0x000000000234723e */ /* 0x000fe200000010ff */
[----:B------:R-:W-:Y:S01]  /*7f40*/  FMUL R11, R38, R11 ;  /* 0x0000000b260b7220 */ /* 0x000fe20000400000 */
[----:B------:R-:W-:Y:S01]  /*7f50*/  F2FP.BF16.F32.PACK_AB R53, R7, R3 ;  /* 0x000000030735723e */ /* 0x000fe200000010ff */
        /* <DEDUP_REMOVED lines=20> */
[C---:B------:R-:W-:Y:S01]  /*80a0*/  FMUL R12, R38.reuse, R16 ;  /* 0x00000010260c7220 */ /* 0x040fe20000400000 */
        /* <DEDUP_REMOVED lines=13> */
[----:B------:R1:W-:Y:S01]  /*8180*/  STS.128 [R93+0x2000], R52 ;  /* 0x002000345d007388 */ /* 0x0003e20000000c00 */
[----:B------:R-:W-:Y:S01]  /*8190*/  F2FP.BF16.F32.PACK_AB R70, R13, R12 ;  /* 0x0000000c0d46723e */ /* 0x000fe200000010ff */
[----:B------:R-:W-:Y:S01]  /*81a0*/  FFMA R19, R41, R40, R19 ;  /* 0x0000002829137223 */ /* 0x000fe20000000013 */
[----:B------:R-:W-:Y:S01]  /*81b0*/  LOP3.LUT R40, R64, 0xffff0000, RZ, 0xc0, !PT ;  /* 0xffff000040287812 */ /* 0x000fe200078ec0ff */
[C---:B------:R-:W-:Y:S01]  /*81c0*/  FMUL R16, R38.reuse, R20 ;  /* 0x0000001426107220 */ /* 0x040fe20000400000 */
[C---:B------:R-:W-:Y:S01]  /*81d0*/  FMUL R17, R38.reuse, R21 ;  /* 0x0000001526117220 */ /* 0x040fe20000400000 */
[C---:B------:R-:W-:Y:S01]  /*81e0*/  FMUL R18, R38.reuse, R22 ;  /* 0x0000001626127220 */ /* 0x040fe20000400000 */
[----:B------:R-:W-:Y:S01]  /*81f0*/  F2FP.BF16.F32.PACK_AB R71, R19, R14 ;  /* 0x0000000e1347723e */ /* 0x000fe200000010ff */
[----:B------:R-:W-:Y:S01]  /*8200*/  FMUL R23, R38, R23 ;  /* 0x0000001726177220 */ /* 0x000fe20000400000 */
[----:B------:R-:W-:Y:S01]  /*8210*/  FFMA R16, R41, R43, R16 ;  /* 0x0000002b29107223 */ /* 0x000fe20000000010 */
[----:B------:R-:W-:Y:S01]  /*8220*/  SHF.L.U32 R43, R67, 0x10, RZ ;  /* 0x00000010432b7819 */ /* 0x000fe200000006ff */
[C---:B------:R-:W-:Y:S01]  /*8230*/  FFMA R17, R41.reuse, R40, R17 ;  /* 0x0000002829117223 */ /* 0x040fe20000000011 */
[----:B------:R1:W-:Y:S01]  /*8240*/  STS.128 [R92+0x2010], R68 ;  /* 0x002010445c007388 */ /* 0x0003e20000000c00 */
        /* <DEDUP_REMOVED lines=8> */
[C---:B------:R-:W-:Y:S01]  /*82d0*/  FMUL R22, R38.reuse, R26 ;  /* 0x0000001a26167220 */ /* 0x040fe20000400000 */
[----:B------:R-:W-:Y:S01]  /*82e0*/  FFMA R20, R41, R40, R20 ;  /* 0x0000002829147223 */ /* 0x000fe20000000014 */
[----:B------:R-:W-:Y:S01]  /*82f0*/  LOP3.LUT R40, R67, 0xffff0000, RZ, 0xc0, !PT ;  /* 0xffff000043287812 */ /* 0x000fe200078ec0ff */
[C---:B------:R-:W-:Y:S01]  /*8300*/  FFMA R21, R41.reuse, R42, R21 ;  /* 0x0000002a29157223 */ /* 0x040fe20000000015 */
[C---:B------:R-:W-:Y:S01]  /*8310*/  FFMA R22, R41.reuse, R43, R22 ;  /* 0x0000002b29167223 */ /* 0x040fe20000000016 */
[----:B------:R-:W-:Y:S01]  /*8320*/  FMUL R27, R38, R27 ;  /* 0x0000001b261b7220 */ /* 0x000fe20000400000 */
[----:B------:R-:W-:Y:S01]  /*8330*/  SHF.L.U32 R43, R72, 0x10, RZ ;  /* 0x00000010482b7819 */ /* 0x000fe200000006ff */
[----:B------:R-:W-:Y:S01]  /*8340*/  FMUL R24, R38, R28 ;  /* 0x0000001c26187220 */ /* 0x000fe20000400000 */
[----:B------:R-:W-:Y:S01]  /*8350*/  LOP3.LUT R42, R72, 0xffff0000, RZ, 0xc0, !PT ;  /* 0xffff0000482a7812 */ /* 0x000fe200078ec0ff */
[C---:B------:R-:W-:Y:S01]  /*8360*/  FMUL R25, R38.reuse, R29 ;  /* 0x0000001d26197220 */ /* 0x040fe20000400000 */
[C---:B------:R-:W-:Y:S01]  /*8370*/  FMUL R26, R38.reuse, R30 ;  /* 0x0000001e261a7220 */ /* 0x040fe20000400000 */
[C---:B------:R-:W-:Y:S01]  /*8380*/  FFMA R27, R41.reuse, R40, R27 ;  /* 0x00000028291b7223 */ /* 0x040fe2000000001b */
[----:B------:R-:W-:Y:S01]  /*8390*/  FFMA R24, R41, R43, R24 ;  /* 0x0000002b29187223 */ /* 0x000fe20000000018 */
[----:B------:R-:W-:Y:S01]  /*83a0*/  LOP3.LUT R40, R73, 0xffff0000, RZ, 0xc0, !PT ;  /* 0xffff000049287812 */ /* 0x000fe200078ec0ff */
[C---:B------:R-:W-:Y:S01]  /*83b0*/  FFMA R25, R41.reuse, R42, R25 ;  /* 0x0000002a29197223 */ /* 0x040fe20000000019 */
[----:B------:R-:W-:Y:S01]  /*83c0*/  FMUL R31, R38, R31 ;  /* 0x0000001f261f7220 */ /* 0x000fe20000400000 */
[----:B------:R-:W-:Y:S01]  /*83d0*/  SHF.L.U32 R43, R74, 0x10, RZ ;  /* 0x000000104a2b7819 */ /* 0x000fe200000006ff */
[----:B------:R-:W-:Y:S01]  /*83e0*/  FFMA R26, R41, R45, R26 ;  /* 0x0000002d291a7223 */ /* 0x000fe2000000001a */
        /* <DEDUP_REMOVED lines=29> */
[----:B------:R-:W-:Y:S02]  /*85c0*/  UIADD3 UR9, UPT, UPT, UR49, 0x20, URZ ;  /* 0x0000002031097890 */ /* 0x000fe4000fffe0ff */
[----:B------:R-:W-:Y:S01]  /*85d0*/  UIADD3 UR8, UPT, UPT, UR44, 0x2200, URZ ;  /* 0x000022002c087890 */ /* 0x000fe2000fffe0ff */
[----:B------:R-:W-:Y:S01]  /*85e0*/  UMOV UR10, UR50 ;  /* 0x00000032000a7c82 */ /* 0x000fe20008000000 */
[----:B------:R-:W-:Y:S01]  /*85f0*/  UMOV UR11, UR36 ;  /* 0x00000024000b7c82 */ /* 0x000fe20008000000 */
[----:B---3--:R-:W-:Y:S04]  /*8600*/  UIADD3 UR4, UP0, UPT, UR6, 0xa80, URZ ;  /* 0x00000a8006047890 */ /* 0x008fe8000ff1e0ff */
[----:B------:R-:W-:Y:S09]  /*8610*/  UIADD3.X UR5, UPT, UPT, URZ, UR7, URZ, UP0, !UPT ;  /* 0x00000007ff057290 */ /* 0x000ff200087fe4ff */
[----:B------:R3:W-:Y:S01]  /*8620*/  UTMASTG.3D [UR8], [UR4] ;  /* 0x00000008040073b5 */ /* 0x0007e20008010000 */
[----:B------:R0:W-:Y:S01]  /*8630*/  UTMACMDFLUSH ;  /* 0x00000000000079b7 */ /* 0x0001e20000000000 */
[----:B---3--:R-:W-:Y:S04]  /*8640*/  DEPBAR.LE SB0, 0x1 ;  /* 0x000080400000791a */ /* 0x008fe80000000000 */
.L_x_131:
[----:B------:R-:W-:Y:S05]  /*8650*/  BSYNC.RECONVERGENT B0 ;  /* 0x0000000000007941 */ /* 0x000fea0003800200 */
.L_x_130:
[----:B------:R-:W-:Y:S01]  /*8660*/  BAR.SYNC.DEFER_BLOCKING 0x1, 0x80 ;  /* 0x0042000000007b1d */ /* 0x000fe20000010000 */
[----:B------:R-:W-:Y:S04]  /*8670*/  UIADD3 UR4, UPT, UPT, UR46, 0x1, URZ ;  /* 0x000000012e047890 */ /* 0x000fe8000fffe0ff */
[----:B------:R-:W-:Y:S04]  /*8680*/  UISETP.NE.AND UP0, UPT, UR4, 0x4, UPT ;  /* 0x000000040400788c */ /* 0x000fe8000bf05270 */
[----:B------:R-:W-:Y:S01]  /*8690*/  USEL UR45, UR4, URZ, UP0 ;  /* 0x000000ff042d7287 */ /* 0x000fe20008000000 */
[----:B------:R3:W-:Y:S01]  /*86a0*/  @P6 SYNCS.ARRIVE.TRANS64.RED.A1T0 RZ, [R61+URZ], RZ ;  /* 0x000000ff3dff69a7 */ /* 0x0007e200081004ff */
[----:B------:R-:W-:Y:S01]  /*86b0*/  BSSY B1, `(.L_x_132) ;  /* 0x0000017000017945 */ /* 0x000fe20003800000 */
[----:B------:R-:W4:Y:S02]  /*86c0*/  @P6 SYNCS.PHASECHK.TRANS64.TRYWAIT P0, [R62+URZ+0x70], R63 ;  /* 0x0000703f3e0065a7 */ /* 0x000f2400080011ff */
[----:B----4-:R-:W-:Y:S01]  /*86d0*/  @P6 SEL R47, RZ, 0x1, !P0 ;  /* 0x00000001ff2f6807 */ /* 0x010fe20004000000 */
[----:B---3--:R-:W-:Y:S06]  /*86e0*/  @!P6 BRA `(.L_x_133) ;  /* 0x00000000004ce947 */ /* 0x008fec0003800000 */
        /* <DEDUP_REMOVED lines=9> */
[----:B------:R-:W-:Y:S04]  /*8780*/  SHF.L.U32 R5, R90, 0x1f, RZ ;  /* 0x0000001f5a057819 */ /* 0x000fe800000006ff */
[----:B------:R-:W3:Y:S02]  /*8790*/  SYNCS.PHASECHK.TRANS64.TRYWAIT P0, [R62+URZ+0x70], R5 ;  /* 0x000070053e0075a7 */ /* 0x000ee400080011ff */
[----:B---3--:R-:W-:Y:S05]  /*87a0*/  @!P0 BRA `(.L_x_136) ;  /* 0x0000002400dc8947 */ /* 0x008fea0003800000 */
.L_x_135:
[----:B------:R-:W-:Y:S05]  /*87b0*/  BSYNC B0 ;  /* 0x0000000000007941 */ /* 0x000fea0003800000 */
.L_x_134:
[----:B------:R-:W-:Y:S02]  /*87c0*/  ISETP.NE.AND P0, PT, R60, RZ, PT ;  /* 0x000000ff3c00720c */ /* 0x000fe40003f05270 */
[----:B------:R-:W-:Y:S11]  /*87d0*/  IADD3 R46, PT, PT, R46, 0x1, RZ ;  /* 0x000000012e2e7810 */ /* 0x000ff60007ffe0ff */
[----:B------:R4:W1:Y:S04]  /*87e0*/  @P0 LDS.128 R48, [R4] ;  /* 0x0000000004300984 */ /* 0x0008680000000c00 */
[----:B------:R4:W1:Y:S04]  /*87f0*/  @P0 LDS.128 R56, [R3+0x10] ;  /* 0x0000100003380984 */ /* 0x0008680000000c00 */
[----:B------:R4:W1:Y:S04]  /*8800*/  @P0 LDS.128 R64, [R2+0x20] ;  /* 0x0000200002400984 */ /* 0x0008680000000c00 */
[----:B------:R4:W1:Y:S02]  /*8810*/  @P0 LDS.128 R72, [R0+0x30] ;  /* 0x0000300000480984 */ /* 0x0008640000000c00 */
.L_x_133:
[----:B------:R-:W-:Y:S05]  /*8820*/  BSYNC B1 ;  /* 0x0000000000017941 */ /* 0x000fea0003800000 */
.L_x_132:
[----:B----4-:R-:W-:Y:S05]  /*8830*/  VIADD R0, R39, 0x40 ;  /* 0x0000004027007836 */ /* 0x010fea0000000000 */
        /* <DEDUP_REMOVED lines=9> */
[----:B------:R-:W4:Y:S01]  /*88d0*/  LDCU.64 UR6, c[0x4][0x78] ;  /* 0x01000f00ff0677ac */ /* 0x000f220008000a00 */
[----:B------:R-:W1:Y:S01]  /*88e0*/  LDC.64 R2, c[0x4][R3] ;  /* 0x0100000003027b82 */ /* 0x000e620000000a00 */
[----:B------:R-:W5:Y:S01]  /*88f0*/  LDCU.64 UR4, c[0x4][0x10] ;  /* 0x01000200ff0477ac */ /* 0x000f620008000a00 */
[----:B---3--:R-:W-:Y:S01]  /*8900*/  MOV R5, UR9 ;  /* 0x0000000900057c02 */ /* 0x008fe20008000f00 */
[----:B------:R-:W-:Y:S01]  /*8910*/  IMAD.U32 R4, RZ, RZ, UR8 ;  /* 0x00000008ff047e24 */ /* 0x000fe2000f8e00ff */
[----:B----4-:R-:W-:Y:S01]  /*8920*/  MOV R7, UR7 ;  /* 0x0000000700077c02 */ /* 0x010fe20008000f00 */
[----:B------:R-:W-:Y:S01]  /*8930*/  IMAD.U32 R6, RZ, RZ, UR6 ;  /* 0x00000006ff067e24 */ /* 0x000fe2000f8e00ff */
[----:B-----5:R-:W-:Y:S01]  /*8940*/  MOV R11, UR5 ;  /* 0x00000005000b7c02 */ /* 0x020fe20008000f00 */
[----:B------:R-:W-:Y:S02]  /*8950*/  IMAD.U32 R10, RZ, RZ, UR4 ;  /* 0x00000004ff0a7e24 */ /* 0x000fe4000f8e00ff */
[----:B------:R-:W-:Y:S07]  /*8960*/  LEPC R20, `(.L_x_137) ;  /* 0x000000001014794e */ /* 0x000fee0000000000 */
[----:B-12---:R-:W-:Y:S05]  /*8970*/  CALL.ABS.NOINC R2 ;  /* 0x0000000002007343 */ /* 0x006fea0003c00000 */
.L_x_137:
        /* <DEDUP_REMOVED lines=10> */
[----:B---3--:R-:W1:Y:S01]  /*8a20*/  LDTM.x32 R4, tmem[UR4+0x40] ;  /* 0x00004004000479ee */ /* 0x008e6200082c0000 */
        /* <DEDUP_REMOVED lines=136> */
.L_x_139:
[----:B------:R-:W-:Y:S05]  /*92b0*/  BSYNC.RECONVERGENT B0 ;  /* 0x0000000000007941 */ /* 0x000fea0003800200 */
.L_x_138:
        /* <DEDUP_REMOVED lines=21> */
.L_x_143:
[----:B------:R-:W-:Y:S05]  /*9410*/  BSYNC B0 ;  /* 0x0000000000007941 */ /* 0x000fea0003800000 */
.L_x_142:
[----:B------:R-:W-:Y:S11]  /*9420*/  ISETP.NE.AND P0, PT, R60, RZ, PT ;  /* 0x000000ff3c00720c */ /* 0x000ff60003f05270 */
[----:B------:R-:W-:Y:S02]  /*9430*/  @!UPT UIADD3 URZ, UPT, UPT, URZ, URZ, URZ ;  /* 0x000000fffffff290 */ /* 0x000fe4000fffe0ff */
[----:B------:R4:W1:Y:S04]  /*9440*/  @P0 LDS.128 R48, [R3] ;  /* 0x0000000003300984 */ /* 0x0008680000000c00 */
[----:B------:R4:W1:Y:S04]  /*9450*/  @P0 LDS.128 R56, [R2+0x10] ;  /* 0x0000100002380984 */ /* 0x0008680000000c00 */
[----:B------:R4:W1:Y:S04]  /*9460*/  @P0 LDS.128 R64, [R0+0x20] ;  /* 0x0000200000400984 */ /* 0x0008680000000c00 */
[----:B------:R4:W1:Y:S02]  /*9470*/  @P0 LDS.128 R72, [R46+0x30] ;  /* 0x000030002e480984 */ /* 0x0008640000000c00 */
.L_x_141:
[----:B------:R-:W-:Y:S05]  /*9480*/  BSYNC B1 ;  /* 0x0000000000017941 */ /* 0x000fea0003800000 */
.L_x_140:
        /* <DEDUP_REMOVED lines=21> */
.L_x_145:
[----:B------:R-:W-:Y:S01]  /*95e0*/  ISETP.NE.AND P0, PT, R95, RZ, PT ;  /* 0x000000ff5f00720c */ /* 0x000fe20003f05270 */
[----:B------:R-:W-:Y:S05]  /*95f0*/  WARPSYNC.ALL ;  /* 0x0000000000007948 */ /* 0x000fea0003800000 */
[----:B------:R-:W-:Y:S01]  /*9600*/  R2UR UR4, R39 ;  /* 0x00000000270472ca */ /* 0x000fe200000e0000 */
[----:B------:R-:W-:Y:S01]  /*9610*/  BSSY.RECONVERGENT B0, `(.L_x_146) ;  /* 0x000008c000007945 */ /* 0x000fe20003800200 */
[C---:B-1----:R-:W-:Y:S02]  /*9620*/  SHF.L.U32 R40, R48.reuse, 0x10, RZ ;  /* 0x0000001030287819 */ /* 0x042fe400000006ff */
[----:B------:R-:W-:Y:S02]  /*9630*/  LOP3.LUT R42, R48, 0xffff0000, RZ, 0xc0, !PT ;  /* 0xffff0000302a7812 */ /* 0x000fe400078ec0ff */
[C---:B------:R-:W-:Y:S02]  /*9640*/  SHF.L.U32 R43, R49.reuse, 0x10, RZ ;  /* 0x00000010312b7819 */ /* 0x040fe400000006ff */
[----:B------:R-:W-:Y:S02]  /*9650*/  LOP3.LUT R44, R49, 0xffff0000, RZ, 0xc0, !PT ;  /* 0xffff0000312c7812 */ /* 0x000fe400078ec0ff */
[C---:B------:R-:W-:Y:S02]  /*9660*/  SHF.L.U32 R45, R50.reuse, 0x10, RZ ;  /* 0x00000010322d7819 */ /* 0x040fe400000006ff */
[----:B------:R-:W-:Y:S01]  /*9670*/  LOP3.LUT R46, R50, 0xffff0000, RZ, 0xc0, !PT ;  /* 0xffff0000322e7812 */ /* 0x000fe200078ec0ff */
[----:B---3--:R-:W1:Y:S01]  /*9680*/  LDTM.x32 R4, tmem[UR4+0x60] ;  /* 0x00006004000479ee */ /* 0x008e6200082c0000 */
[C---:B------:R-:W-:Y:S01]  /*9690*/  SHF.L.U32 R47, R51.reuse, 0x10, RZ ;  /* 0x00000010332f7819 */ /* 0x040fe200000006ff */
[----:B------:R-:W-:Y:S01]  /*96a0*/  NOP ;  /* 0x0000000000007918 */ /* 0x000fe20000000000 */
[----:B------:R-:W-:Y:S02]  /*96b0*/  LOP3.LUT R48, R51, 0xffff0000, RZ, 0xc0, !PT ;  /* 0xffff000033307812 */ /* 0x000fe400078ec0ff */
[C---:B------:R-:W-:Y:S02]  /*96c0*/  SHF.L.U32 R49, R56.reuse, 0x10, RZ ;  /* 0x0000001038317819 */ /* 0x040fe400000006ff */
[----:B------:R-:W-:Y:S02]  /*96d0*/  LOP3.LUT R51, R56, 0xffff0000, RZ, 0xc0, !PT ;  /* 0xffff000038337812 */ /* 0x000fe400078ec0ff */
[C---:B------:R-:W-:Y:S02]  /*96e0*/  SHF.L.U32 R50, R57.reuse, 0x10, RZ ;  /* 0x0000001039327819 */ /* 0x040fe400000006ff */
[----:B------:R-:W-:Y:S02]  /*96f0*/  LOP3.LUT R52, R57, 0xffff0000, RZ, 0xc0, !PT ;  /* 0xffff000039347812 */ /* 0x000fe400078ec0ff */
[C---:B------:R-:W-:Y:S02]  /*9700*/  SHF.L.U32 R53, R58.reuse, 0x10, RZ ;  /* 0x000000103a357819 */ /* 0x040fe400000006ff */
[----:B------:R-:W-:Y:S02]  /*9710*/  LOP3.LUT R54, R58, 0xffff0000, RZ, 0xc0, !PT ;  /* 0xffff00003a367812 */ /* 0x000fe400078ec0ff */
[----:B------:R-:W-:Y:S02]  /*9720*/  SHF.L.U32 R55, R59, 0x10, RZ ;  /* 0x000000103b377819 */ /* 0x000fe400000006ff */
[----:B------:R-:W-:Y:S02]  /*9730*/  IADD3 R99, PT, PT, R99, 0xf0, RZ ;  /* 0x000000f063637810 */ /* 0x000fe40007ffe0ff */
[----:B------:R-:W-:Y:S02]  /*9740*/  LOP3.LUT R56, R59, 0xffff0000, RZ, 0xc0, !PT ;  /* 0xffff00003b387812 */ /* 0x000fe400078ec0ff */
[----:B------:R-:W-:Y:S01]  /*9750*/  SHF.L.U32 R57, R64, 0x10, RZ ;  /* 0x0000001040397819 */ /* 0x000fe200000006ff */
[----:B-1----:R-:W-:Y:S01]  /*9760*/  FMUL R4, R38, R4 ;  /* 0x0000000426047220 */ /* 0x002fe20000400000 */
[----:B------:R-:W-:Y:S01]  /*9770*/  LOP3.LUT R58, R64, 0xffff0000, RZ, 0xc0, !PT ;  /* 0xffff0000403a7812 */ /* 0x000fe200078ec0ff */
[C---:B------:R-:W-:Y:S01]  /*9780*/  FMUL R5, R38.reuse, R5 ;  /* 0x0000000526057220 */ /* 0x040fe20000400000 */
[----:B------:R-:W-:Y:S01]  /*9790*/  LOP3.LUT R99, R99, 0xfefffff8, RZ, 0xc0, !PT ;  /* 0xfefffff863637812 */ /* 0x000fe200078ec0ff */
[C---:B------:R-:W-:Y:S01]  /*97a0*/  FFMA R4, R41.reuse, R40, R4 ;  /* 0x0000002829047223 */ /* 0x040fe20000000004 */
[C---:B------:R-:W-:Y:S01]  /*97b0*/  FMUL R6, R38.reuse, R6 ;  /* 0x0000000626067220 */ /* 0x040fe20000400000 */
[----:B------:R-:W-:Y:S01]  /*97c0*/  FFMA R5, R41, R42, R5 ;  /* 0x0000002a29057223 */ /* 0x000fe20000000005 */
[----:B------:R-:W-:Y:S01]  /*97d0*/  SHF.L.U32 R59, R65, 0x10, RZ ;  /* 0x00000010413b7819 */ /* 0x000fe200000006ff */
[----:B------:R1:W-:Y:S01]  /*97e0*/  SYNCS.ARRIVE.TRANS64.RED.A1T0 RZ, [R99+URZ], RZ ;  /* 0x000000ff63ff79a7 */ /* 0x0003e200081004ff */
[----:B------:R-:W-:Y:S01]  /*97f0*/  FFMA R6, R41, R43, R6 ;  /* 0x0000002b29067223 */ /* 0x000fe20000000006 */
[C---:B------:R-:W-:Y:S01]  /*9800*/  FMUL R7, R38.reuse, R7 ;  /* 0x0000000726077220 */ /* 0x040fe20000400000 */
[----:B------:R-:W-:Y:S01]  /*9810*/  F2FP.BF16.F32.PACK_AB R100, R5, R4 ;  /* 0x000000040564723e */ /* 0x000fe200000010ff */
[C---:B------:R-:W-:Y:S01]  /*9820*/  FMUL R8, R38.reuse, R8 ;  /* 0x0000000826087220 */ /* 0x040fe20000400000 */
[----:B------:R-:W-:Y:S01]  /*9830*/  FMUL R9, R38, R9 ;  /* 0x0000000926097220 */ /* 0x000fe20000400000 */
[----:B------:R-:W-:Y:S01]  /*9840*/  LOP3.LUT R60, R65, 0xffff0000, RZ, 0xc0, !PT ;  /* 0xffff0000413c7812 */ /* 0x000fe200078ec0ff */
[C---:B------:R-:W-:Y:S01]  /*9850*/  FFMA R7, R41.reuse, R44, R7 ;  /* 0x0000002c29077223 */ /* 0x040fe20000000007 */
[C---:B------:R-:W-:Y:S01]  /*9860*/  FFMA R8, R41.reuse, R45, R8 ;  /* 0x0000002d29087223 */ /* 0x040fe20000000008 */
[----:B------:R-:W-:Y:S01]  /*9870*/  SHF.L.U32 R61, R66, 0x10, RZ ;  /* 0x00000010423d7819 */ /* 0x000fe200000006ff */
[----:B------:R-:W-:Y:S01]  /*9880*/  FFMA R9, R41, R46, R9 ;  /* 0x0000002e29097223 */ /* 0x000fe20000000009 */
[C---:B------:R-:W-:Y:S01]  /*9890*/  FMUL R10, R38.reuse, R10 ;  /* 0x0000000a260a7220 */ /* 0x040fe20000400000 */
[----:B------:R-:W-:Y:S01]  /*98a0*/  F2FP.BF16.F32.PACK_AB R101, R7, R6 ;  /* 0x000000060765723e */ /* 0x000fe200000010ff */
[C---:B------:R-:W-:Y:S01]  /*98b0*/  FMUL R11, R38.reuse, R11 ;  /* 0x0000000b260b7220 */ /* 0x040fe20000400000 */
[----:B------:R-:W-:Y:S01]  /*98c0*/  FMUL R0, R38, R12 ;  /* 0x0000000c26007220 */ /* 0x000fe20000400000 */
[----:B------:R-:W-:Y:S01]  /*98d0*/  F2FP.BF16.F32.PACK_AB R102, R9, R8 ;  /* 0x000000080966723e */ /* 0x000fe200000010ff */
[C---:B------:R-:W-:Y:S01]  /*98e0*/  FFMA R10, R41.reuse, R47, R10 ;  /* 0x0000002f290a7223 */ /* 0x040fe2000000000a */
[C---:B------:R-:W-:Y:S01]  /*98f0*/  FFMA R11, R41.reuse, R48, R11 ;  /* 0x00000030290b7223 */ /* 0x040fe2000000000b */
[----:B------:R-:W-:Y:S01]  /*9900*/  LOP3.LUT R62, R66, 0xffff0000, RZ, 0xc0, !PT ;  /* 0xffff0000423e7812 */ /* 0x000fe200078ec0ff */
[----:B------:R-:W-:Y:S01]  /*9910*/  FFMA R0, R41, R49, R0 ;  /* 0x0000003129007223 */ /* 0x000fe20000000000 */
[C---:B------:R-:W-:Y:S01]  /*9920*/  FMUL R2, R38.reuse, R13 ;  /* 0x0000000d26027220 */ /* 0x040fe20000400000 */
[----:B------:R-:W-:Y:S01]  /*9930*/  SHF.L.U32 R63, R67, 0x10, RZ ;  /* 0x00000010433f7819 */ /* 0x000fe200000006ff */
[C---:B------:R-:W-:Y:S01]  /*9940*/  FMUL R3, R38.reuse, R14 ;  /* 0x0000000e26037220 */ /* 0x040fe20000400000 */
[----:B------:R-:W-:Y:S01]  /*9950*/  F2FP.BF16.F32.PACK_AB R103, R11, R10 ;  /* 0x0000000a0b67723e */ /* 0x000fe200000010ff */
[----:B------:R-:W-:Y:S01]  /*9960*/  FFMA R2, R41, R51, R2 ;  /* 0x0000003329027223 */ /* 0x000fe20000000002 */
[C---:B------:R-:W-:Y:S01]  /*9970*/  FMUL R15, R38.reuse, R15 ;  /* 0x0000000f260f7220 */ /* 0x040fe20000400000 */
[C---:B------:R-:W-:Y:S01]  /*9980*/  FMUL R12, R38.reuse, R16 ;  /* 0x00000010260c7220 */ /* 0x040fe20000400000 */
[----:B------:R-:W-:Y:S01]  /*9990*/  FMUL R13, R38, R17 ;  /* 0x00000011260d7220 */ /* 0x000fe20000400000 */
[----:B------:R1:W-:Y:S01]  /*99a0*/  STS.128 [R93+0x6000], R100 ;  /* 0x006000645d007388 */ /* 0x0003e20000000c00 */
[----:B------:R-:W-:Y:S01]  /*99b0*/  LOP3.LUT R64, R67, 0xffff0000, RZ, 0xc0, !PT ;  /* 0xffff000043407812 */ /* 0x000fe200078ec0ff */
[C---:B------:R-:W-:Y:S01]  /*99c0*/  FFMA R3, R41.reuse, R50, R3 ;  /* 0x0000003229037223 */ /* 0x040fe20000000003 */
[----:B------:R-:W-:Y:S01]  /*99d0*/  SHF.L.U32 R65, R72, 0x10, RZ ;  /* 0x0000001048417819 */ /* 0x000fe200000006ff */
[C---:B------:R-:W-:Y:S01]  /*99e0*/  FFMA R15, R41.reuse, R52, R15 ;  /* 0x00000034290f7223 */ /* 0x040fe2000000000f */
[----:B------:R-:W-:Y:S01]  /*99f0*/  F2FP.BF16.F32.PACK_AB R104, R2, R0 ;  /* 0x000000000268723e */ /* 0x000fe200000010ff */
[C---:B------:R-:W-:Y:S01]  /*9a00*/  FFMA R12, R41.reuse, R53, R12 ;  /* 0x00000035290c7223 */ /* 0x040fe2000000000c */
[C---:B------:R-:W-:Y:S01]  /*9a10*/  FFMA R13, R41.reuse, R54, R13 ;  /* 0x00000036290d7223 */ /* 0x040fe2000000000d */
[C---:B------:R-:W-:Y:S01]  /*9a20*/  FMUL R14, R38.reuse, R18 ;  /* 0x00000012260e7220 */ /* 0x040fe20000400000 */
[C---:B------:R-:W-:Y:S01]  /*9a30*/  FMUL R19, R38.reuse, R19 ;  /* 0x0000001326137220 */ /* 0x040fe20000400000 */
[C---:B------:R-:W-:Y:S01]  /*9a40*/  FMUL R16, R38.reuse, R20 ;  /* 0x0000001426107220 */ /* 0x040fe20000400000 */
[C---:B------:R-:W-:Y:S01]  /*9a50*/  FMUL R17, R38.reuse, R21 ;  /* 0x0000001526117220 */ /* 0x040fe20000400000 */
[C---:B------:R-:W-:Y:S01]  /*9a60*/  FFMA R14, R41.reuse, R55, R14 ;  /* 0x00000037290e7223 */ /* 0x040fe2000000000e */
        /* <DEDUP_REMOVED lines=9> */
[----:B------:R-:W-:Y:S01]  /*9b00*/  FFMA R23, R41, R60, R23 ;  /* 0x0000003c29177223 */ /* 0x000fe20000000017 */
[C---:B------:R-:W-:Y:S01]  /*9b10*/  FMUL R27, R38.reuse, R27 ;  /* 0x0000001b261b7220 */ /* 0x040fe20000400000 */
[----:B------:R-:W-:Y:S01]  /*9b20*/  F2FP.BF16.F32.PACK_AB R105, R15, R3 ;  /* 0x000000030f69723e */ /* 0x000fe200000010ff */
[----:B------:R-:W-:Y:S01]  /*9b30*/  FFMA R20, R41, R61, R20 ;  /* 0x0000003d29147223 */ /* 0x000fe20000000014 */
[----:B------:R-:W-:Y:S01]  /*9b40*/  F2FP.BF16.F32.PACK_AB R106, R13, R12 ;  /* 0x0000000c0d6a723e */ /* 0x000fe200000010ff */
[----:B------:R-:W-:Y:S01]  /*9b50*/  FMUL R24, R38, R28 ;  /* 0x0000001c26187220 */ /* 0x000fe20000400000 */
[----:B------:R-:W-:Y:S01]  /*9b60*/  F2FP.BF16.F32.PACK_AB R107, R19, R14 ;  /* 0x0000000e136b723e */ /* 0x000fe200000010ff */
[----:B------:R-:W-:Y:S01]  /*9b70*/  FFMA R21, R41, R62, R21 ;  /* 0x0000003e29157223 */ /* 0x000fe20000000015 */
[----:B------:R-:W-:Y:S01]  /*9b80*/  LOP3.LUT R66, R72, 0xffff0000, RZ, 0xc0, !PT ;  /* 0xffff000048427812 */ /* 0x000fe200078ec0ff */
[C---:B------:R-:W-:Y:S01]  /*9b90*/  FMUL R25, R38.reuse, R29 ;  /* 0x0000001d26197220 */ /* 0x040fe20000400000 */
[----:B------:R-:W-:Y:S01]  /*9ba0*/  SHF.L.U32 R67, R73, 0x10, RZ ;  /* 0x0000001049437819 */ /* 0x000fe200000006ff */
[----:B------:R1:W-:Y:S01]  /*9bb0*/  STS.128 [R92+0x6010], R104 ;  /* 0x006010685c007388 */ /* 0x0003e20000000c00 */
[----:B------:R-:W-:Y:S01]  /*9bc0*/  FFMA R22, R41, R63, R22 ;  /* 0x0000003f29167223 */ /* 0x000fe20000000016 */
[----:B------:R-:W-:Y:S01]  /*9bd0*/  LOP3.LUT R68, R73, 0xffff0000, RZ, 0xc0, !PT ;  /* 0xffff000049447812 */ /* 0x000fe200078ec0ff */
[----:B------:R-:W-:Y:S01]  /*9be0*/  FMUL R26, R38, R30 ;  /* 0x0000001e261a7220 */ /* 0x000fe20000400000 */
[C---:B------:R-:W-:Y:S01]  /*9bf0*/  FFMA R27, R41.reuse, R64, R27 ;  /* 0x00000040291b7223 */ /* 0x040fe2000000001b */
[----:B------:R-:W-:Y:S01]  /*9c00*/  SHF.L.U32 R69, R74, 0x10, RZ ;  /* 0x000000104a457819 */ /* 0x000fe200000006ff */
[----:B------:R-:W-:Y:S01]  /*9c10*/  FMUL R31, R38, R31 ;  /* 0x0000001f261f7220 */ /* 0x000fe20000400000 */
[C---:B------:R-:W-:Y:S01]  /*9c20*/  FFMA R24, R41.reuse, R65, R24 ;  /* 0x0000004129187223 */ /* 0x040fe20000000018 */
[----:B------:R-:W-:Y:S01]  /*9c30*/  LOP3.LUT R70, R74, 0xffff0000, RZ, 0xc0, !PT ;  /* 0xffff00004a467812 */ /* 0x000fe200078ec0ff */
[C---:B------:R-:W-:Y:S01]  /*9c40*/  FMUL R28, R38.reuse, R32 ;  /* 0x00000020261c7220 */ /* 0x040fe20000400000 */
[----:B------:R-:W-:Y:S01]  /*9c50*/  FFMA R25, R41, R66, R25 ;  /* 0x0000004229197223 */ /* 0x000fe20000000019 */
[----:B------:R-:W-:Y:S01]  /*9c60*/  SHF.L.U32 R71, R75, 0x10, RZ ;  /* 0x000000104b477819 */ /* 0x000fe200000006ff */
[C---:B------:R-:W-:Y:S01]  /*9c70*/  FMUL R29, R38.reuse, R33 ;  /* 0x00000021261d7220 */ /* 0x040fe20000400000 */
[----:B------:R-:W-:Y:S01]  /*9c80*/  FFMA R26, R41, R67, R26 ;  /* 0x00000043291a7223 */ /* 0x000fe2000000001a */
[----:B------:R-:W-:Y:S01]  /*9c90*/  LOP3.LUT R72, R75, 0xffff0000, RZ, 0xc0, !PT ;  /* 0xffff00004b487812 */ /* 0x000fe200078ec0ff */
        /* <DEDUP_REMOVED lines=8> */
[----:B------:R-:W-:Y:S01]  /*9d20*/  FFMA R30, R41, R71, R30 ;  /* 0x00000047291e7223 */ /* 0x000fe2000000001e */
[----:B------:R-:W-:Y:S01]  /*9d30*/  F2FP.BF16.F32.PACK_AB R111, R27, R22 ;  /* 0x000000161b6f723e */ /* 0x000fe200000010ff */
[----:B------:R-:W-:Y:S01]  /*9d40*/  FFMA R35, R41, R72, R35 ;  /* 0x0000004829237223 */ /* 0x000fe20000000023 */
[----:B------:R-:W-:Y:S02]  /*9d50*/  F2FP.BF16.F32.PACK_AB R112, R25, R24 ;  /* 0x000000181970723e */ /* 0x000fe400000010ff */
[----:B------:R-:W-:Y:S01]  /*9d60*/  F2FP.BF16.F32.PACK_AB R113, R31, R26 ;  /* 0x0000001a1f71723e */ /* 0x000fe200000010ff */
[----:B------:R1:W-:Y:S01]  /*9d70*/  STS.128 [R91+0x6020], R108 ;  /* 0x0060206c5b007388 */ /* 0x0003e20000000c00 */
        /* <DEDUP_REMOVED lines=21> */
.L_x_147:
[----:B------:R-:W-:Y:S05]  /*9ed0*/  BSYNC.RECONVERGENT B0 ;  /* 0x0000000000007941 */ /* 0x000fea0003800200 */
.L_x_146:
[----:B------:R-:W-:Y:S01]  /*9ee0*/  BAR.SYNC.DEFER_BLOCKING 0x1, 0x80 ;  /* 0x0042000000007b1d */ /* 0x000fe20000010000 */
[----:B------:R-:W-:Y:S01]  /*9ef0*/  UISETP.NE.AND UP0, UPT, UR47, -0x4, UPT ;  /* 0xfffffffc2f00788c */ /* 0x000fe2000bf05270 */
[----:B------:R-:W-:Y:S08]  /*9f00*/  IADD3 R0, PT, PT, R36, 0x1, RZ ;  /* 0x0000000124007810 */ /* 0x000ff00007ffe0ff */
[----:B------:R-:W-:Y:S05]  /*9f10*/  BRA.U !UP0, `(.L_x_148) ;  /* 0x0000000108287547 */ /* 0x000fea000b800000 */
[----:B------:R-:W-:Y:S01]  /*9f20*/  ISETP.NE.AND P0, PT, R98, RZ, PT ;  /* 0x000000ff6200720c */ /* 0x000fe20003f05270 */
[----:B------:R-:W-:Y:S01]  /*9f30*/  IMAD.U32 R3, RZ, RZ, UR46 ;  /* 0x0000002eff037e24 */ /* 0x000fe2000f8e00ff */
[----:B------:R-:W-:Y:S01]  /*9f40*/  UIADD3 UR4, UPT, UPT, UR46, 0x1, URZ ;  /* 0x000000012e047890 */ /* 0x000fe2000fffe0ff */
[----:B------:R-:W-:Y:S03]  /*9f50*/  IMAD.U32 R2, RZ, RZ, UR54 ;  /* 0x00000036ff027e24 */ /* 0x000fe6000f8e00ff */
[----:B------:R-:W-:Y:S04]  /*9f60*/  UISETP.NE.AND UP0, UPT, UR4, 0x4, UPT ;  /* 0x000000040400788c */ /* 0x000fe8000bf05270 */
[----:B------:R-:W-:Y:S03]  /*9f70*/  USEL UR46, UR4, URZ, UP0 ;  /* 0x000000ff042e7287 */ /* 0x000fe60008000000 */
[----:B------:R-:W-:Y:S05]  /*9f80*/  @P0 LEA R3, R3, UR44, 0x3 ;  /* 0x0000002c03030c11 */ /* 0x000fea000f8e18ff */
[----:B------:R-:W-:Y:S05]  /*9f90*/  @P0 VIADD R3, R3, 0x90 ;  /* 0x0000009003030836 */ /* 0x000fea0000000000 */
[----:B------:R-:W-:Y:S04]  /*9fa0*/  @P0 PRMT R2, R2, 0x654, R3 ;  /* 0x0000065402020816 */ /* 0x000fe80000000003 */
[----:B------:R3:W-:Y:S03]  /*9fb0*/  @P0 SYNCS.ARRIVE.TRANS64.RED.A1T0 RZ, [R2+URZ], RZ ;  /* 0x000000ff02ff09a7 */ /* 0x0007e600081004ff */
.L_x_148:
[----:B------:R-:W-:Y:S01]  /*9fc0*/  R2UR UR4, R82 ;  /* 0x00000000520472ca */ /* 0x000fe200000e0000 */
[----:B------:R-:W-:Y:S01]  /*9fd0*/  UISETP.NE.AND UP0, UPT, UR62, URZ, UPT ;  /* 0x000000ff3e00728c */ /* 0x000fe2000bf05270 */
[----:B------:R-:W-:Y:S01]  /*9fe0*/  ISETP.NE.AND P0, PT, R86, 0x2, PT ;  /* 0x000000025600780c */ /* 0x000fe20003f05270 */
[----:B------:R-:W-:Y:S01]  /*9ff0*/  UIADD3 UR28, UPT, UPT, UR38, UR63, URZ ;  /* 0x0000003f261c7290 */ /* 0x000fe2000fffe0ff */
[----:B------:R-:W-:Y:S01]  /*a000*/  ISETP.NE.AND P1, PT, R0, 0x2, PT ;  /* 0x000000020000780c */ /* 0x000fe20003f25270 */
[----:B------:R-:W-:Y:S01]  /*a010*/  UIADD3 UR47, UPT, UPT, UR47, 0x4, URZ ;  /* 0x000000042f2f7890 */ /* 0x000fe2000fffe0ff */
[----:B------:R-:W-:Y:S01]  /*a020*/  SEL R3, RZ, 0x1, P0 ;  /* 0x00000001ff037807 */ /* 0x000fe20000000000 */
[----:B------:R-:W-:Y:S01]  /*a030*/  UMOV UR36, UR61 ;  /* 0x0000003d00247c82 */ /* 0x000fe20008000000 */
[----:B---3--:R-:W-:Y:S02]  /*a040*/  SEL R2, RZ, 0x1, P1 ;  /* 0x00000001ff027807 */ /* 0x008fe40000800000 */
[----:B------:R-:W-:Y:S02]  /*a050*/  LOP3.LUT R88, R88, R3, RZ, 0x3c, !PT ;  /* 0x0000000358587212 */ /* 0x000fe400078e3cff */
[----:B------:R-:W-:Y:S01]  /*a060*/  LOP3.LUT R89, R89, R2, RZ, 0x3c, !PT ;  /* 0x0000000259597212 */ /* 0x000fe200078e3cff */
[----:B------:R-:W-:Y:S01]  /*a070*/  UIADD3 UR12, UPT, UPT, UR37, UR4, URZ ;  /* 0x00000004250c7290 */ /* 0x000fe2000fffe0ff */
[----:B------:R-:W-:Y:S02]  /*a080*/  SEL R86, R86, RZ, P0 ;  /* 0x000000ff56567207 */ /* 0x000fe40000000000 */
[----:B------:R-:W-:Y:S01]  /*a090*/  SEL R36, R0, RZ, P1 ;  /* 0x000000ff00247207 */ /* 0x000fe20000800000 */
[----:B------:R-:W-:Y:S08]  /*a0a0*/  BRA.U UP0, `(.L_x_149) ;  /* 0xffffffbd00e07547 */ /* 0x000ff0000b83ffff */
[----:B------:R-:W-:-:S13]  /*a0b0*/  R2UR UR4, R83 ;  /* 0x00000000530472ca */ /* 0x000fda00000e0000 */
[----:B------:R-:W-:-:S09]  /*a0c0*/  UISETP.NE.AND UP0, UPT, UR4, URZ, UPT ;  /* 0x000000ff0400728c */ /* 0x000fd2000bf05270 */
[----:B------:R-:W-:Y:S05]  /*a0d0*/  BRA.U !UP0, `(.L_x_150) ;  /* 0x0000000108487547 */ /* 0x000fea000b800000 */
[----:B------:R-:W3:Y:S02]  /*a0e0*/  LDCU.64 UR4, c[0x0][0xc90] ;  /* 0x00019200ff0477ac */ /* 0x000ee40008000a00 */
[----:B---3--:R-:W-:-:S04]  /*a0f0*/  UISETP.NE.U32.AND UP0, UPT, UR4, URZ, UPT ;  /* 0x000000ff0400728c */ /* 0x008fc8000bf05070 */
[----:B------:R-:W-:-:S09]  /*a100*/  UISETP.NE.AND.EX UP0, UPT, UR5, URZ, UPT, UP0 ;  /* 0x000000ff0500728c */ /* 0x000fd2000bf05300 */
[----:B------:R-:W-:Y:S05]  /*a110*/  BRA.U UP0, `(.L_x_151) ;  /* 0x00000001000c7547 */ /* 0x000fea000b800000 */
[----:B------:R-:W-:-:S13]  /*a120*/  FSETP.NEU.AND P0, PT, R41, RZ, PT ;  /* 0x000000ff2900720b */ /* 0x000fda0003f0d000 */
[----:B------:R-:W-:Y:S05]  /*a130*/  @!P0 EXIT ;  /* 0x000000000000894d */ /* 0x000fea0003800000 */
[----:B------:R-:W-:Y:S05]  /*a140*/  BRA `(.L_x_150) ;  /* 0x00000000002c7947 */ /* 0x000fea0003800000 */
.L_x_151:
[----:B------:R-:W-:Y:S01]  /*a150*/  ISETP.NE.AND P0, PT, R85, RZ, PT ;  /* 0x000000ff5500720c */ /* 0x000fe20003f05270 */
[----:B------:R-:W-:-:S12]  /*a160*/  BSSY.RECONVERGENT B0, `(.L_x_150) ;  /* 0x0000009000007945 */ /* 0x000fd80003800200 */
[----:B------:R-:W-:Y:S05]  /*a170*/  @P0 BRA `(.L_x_152) ;  /* 0x0000000000140947 */ /* 0x000fea0003800000 */
[----:B------:R-:W3:Y:S02]  /*a180*/  LDCU.64 UR4, c[0x0][0xc88] ;  /* 0x00019100ff0477ac */ /* 0x000ee40008000a00 */
[----:B---3--:R-:W-:-:S04]  /*a190*/  ISETP.NE.U32.AND P0, PT, RZ, UR4, PT ;  /* 0x00000004ff007c0c */ /* 0x008fc8000bf05070 */
[----:B------:R-:W-:-:S13]  /*a1a0*/  ISETP.NE.AND.EX P0, PT, RZ, UR5, PT, P0 ;  /* 0x00000005ff007c0c */ /* 0x000fda000bf05300 */
[----:B------:R-:W-:Y:S05]  /*a1b0*/  @!P0 EXIT ;  /* 0x000000000000894d */ /* 0x000fea0003800000 */
[----:B------:R-:W-:Y:S05]  /*a1c0*/  BRA `(.L_x_153) ;  /* 0x0000000000087947 */ /* 0x000fea0003800000 */
.L_x_152:
[----:B------:R-:W-:-:S13]  /*a1d0*/  FSETP.NEU.AND P0, PT, R41, RZ, PT ;  /* 0x000000ff2900720b */ /* 0x000fda0003f0d000 */
[----:B------:R-:W-:Y:S05]  /*a1e0*/  @!P0 EXIT ;  /* 0x000000000000894d */ /* 0x000fea0003800000 */
.L_x_153:
[----:B------:R-:W-:Y:S05]  /*a1f0*/  BSYNC.RECONVERGENT B0 ;  /* 0x0000000000007941 */ /* 0x000fea0003800200 */
.L_x_150:
[----:B------:R-:W-:Y:S01]  /*a200*/  ULEA UR4, UR46, UR44, 0x3 ;  /* 0x0000002c2e047291 */ /* 0x000fe2000f8e18ff */
[----:B------:R-:W-:-:S04]  /*a210*/  DEPBAR.LE SB0, 0x0 ;  /* 0x000080000000791a */ /* 0x000fc80000000000 */
[----:B------:R-:W-:-:S04]  /*a220*/  UIADD3 UR4, UPT, UPT, UR4, 0x90, URZ ;  /* 0x0000009004047890 */ /* 0x000fc8000fffe0ff */
[----:B------:R-:W-:-:S09]  /*a230*/  UPRMT UR4, UR54, 0x654, UR4 ;  /* 0x0000065436047896 */ /* 0x000fd20008000004 */
[----:B------:R-:W-:Y:S01]  /*a240*/  SYNCS.ARRIVE.TRANS64.RED.A1T0 RZ, [UR4], RZ ;  /* 0x000000ffffff79a7 */ /* 0x000fe20008100404 */
[----:B------:R-:W-:Y:S05]  /*a250*/  EXIT ;  /* 0x000000000000794d */ /* 0x000fea0003800000 */
.L_x_24:
[----:B--2---:R2:W3:Y:S02]  /*a260*/  SYNCS.PHASECHK.TRANS64.TRYWAIT P0, [R3+URZ+0x110], R2 ;  /* 0x00011002030075a7 */ /* 0x0044e400080011ff */
[----:B---3--:R-:W-:Y:S05]  /*a270*/  @!P0 NANOSLEEP.SYNCS 0x989680 ;  /* 0x009896800000895d */ /* 0x008fea0003900000 */
[----:B------:R-:W3:Y:S02]  /*a280*/  @!P0 SYNCS.PHASECHK.TRANS64 P0, [R3+URZ+0x110], R2 ;  /* 0x00011002030085a7 */ /* 0x000ee400080010ff */
[----:B---3--:R-:W-:Y:S05]  /*a290*/  @!P0 BRA `(.L_x_24) ;  /* 0xfffffffc00f08947 */ /* 0x008fea000383ffff */
[----:B------:R-:W-:Y:S05]  /*a2a0*/  BRA `(.L_x_154) ;  /* 0xffffff78000c7947 */ /* 0x000fea000383ffff */
.L_x_27:
[----:B-1----:R-:W-:-:S07]  /*a2b0*/  MOV R0, UR6 ;  /* 0x0000000600007c02 */ /* 0x002fce0008000f00 */
.L_x_155:
[----:B-1----:R1:W2:Y:S02]  /*a2c0*/  SYNCS.PHASECHK.TRANS64.TRYWAIT P0, [R0+URZ+0x38], R3 ;  /* 0x00003803000075a7 */ /* 0x0022a400080011ff */
[----:B--2---:R-:W-:Y:S05]  /*a2d0*/  @!P0 NANOSLEEP.SYNCS 0x989680 ;  /* 0x009896800000895d */ /* 0x004fea0003900000 */
[----:B------:R-:W2:Y:S02]  /*a2e0*/  @!P0 SYNCS.PHASECHK.TRANS64 P0, [R0+URZ+0x38], R3 ;  /* 0x00003803000085a7 */ /* 0x000ea400080010ff */
[----:B--2---:R-:W-:Y:S05]  /*a2f0*/  @!P0 BRA `(.L_x_155) ;  /* 0xfffffffc00f08947 */ /* 0x004fea000383ffff */
[----:B------:R-:W-:Y:S05]  /*a300*/  BRA `(.L_x_26) ;  /* 0xffffff7800787947 */ /* 0x000fea000383ffff */
.L_x_36:
[----:B-1----:R-:W-:-:S07]  /*a310*/  MOV R0, UR7 ;  /* 0x0000000700007c02 */ /* 0x002fce0008000f00 */
.L_x_156:
[----:B-1----:R1:W2:Y:S02]  /*a320*/  SYNCS.PHASECHK.TRANS64.TRYWAIT P0, [R0+URZ+0x38], R3 ;  /* 0x00003803000075a7 */ /* 0x0022a400080011ff */
[----:B--2---:R-:W-:Y:S05]  /*a330*/  @!P0 NANOSLEEP.SYNCS 0x989680 ;  /* 0x009896800000895d */ /* 0x004fea0003900000 */
[----:B------:R-:W2:Y:S02]  /*a340*/  @!P0 SYNCS.PHASECHK.TRANS64 P0, [R0+URZ+0x38], R3 ;  /* 0x00003803000085a7 */ /* 0x000ea400080010ff */
[----:B--2---:R-:W-:Y:S05]  /*a350*/  @!P0 BRA `(.L_x_156) ;  /* 0xfffffffc00f08947 */ /* 0x004fea000383ffff */
[----:B------:R-:W-:Y:S05]  /*a360*/  BRA `(.L_x_35) ;  /* 0xffffff7c00947947 */ /* 0x000fea000383ffff */
.L_x_43:
[----:B-1----:R1:W4:Y:S02]  /*a370*/  SYNCS.PHASECHK.TRANS64.TRYWAIT P0, [R3+URZ+0xc0], R0 ;  /* 0x0000c000030075a7 */ /* 0x00232400080011ff */
[----:B----4-:R-:W-:Y:S05]  /*a380*/  @!P0 NANOSLEEP.SYNCS 0x989680 ;  /* 0x009896800000895d */ /* 0x010fea0003900000 */
[----:B------:R-:W4:Y:S02]  /*a390*/  @!P0 SYNCS.PHASECHK.TRANS64 P0, [R3+URZ+0xc0], R0 ;  /* 0x0000c000030085a7 */ /* 0x000f2400080010ff */
[----:B----4-:R-:W-:Y:S05]  /*a3a0*/  @!P0 BRA `(.L_x_43) ;  /* 0xfffffffc00f08947 */ /* 0x010fea000383ffff */
[----:B------:R-:W-:Y:S05]  /*a3b0*/  BRA `(.L_x_157) ;  /* 0xffffff8000907947 */ /* 0x000fea000383ffff */
.L_x_47:
[----:B-1----:R-:W-:-:S07]  /*a3c0*/  MOV R0, UR4 ;  /* 0x0000000400007c02 */ /* 0x002fce0008000f00 */
.L_x_158:
[----:B-1----:R1:W2:Y:S02]  /*a3d0*/  SYNCS.PHASECHK.TRANS64.TRYWAIT P0, [R0+URZ], R3 ;  /* 0x00000003000075a7 */ /* 0x0022a400080011ff */
[----:B--2---:R-:W-:Y:S05]  /*a3e0*/  @!P0 NANOSLEEP.SYNCS 0x989680 ;  /* 0x009896800000895d */ /* 0x004fea0003900000 */
[----:B------:R-:W2:Y:S02]  /*a3f0*/  @!P0 SYNCS.PHASECHK.TRANS64 P0, [R0+URZ], R3 ;  /* 0x00000003000085a7 */ /* 0x000ea400080010ff */
[----:B--2---:R-:W-:Y:S05]  /*a400*/  @!P0 BRA `(.L_x_158) ;  /* 0xfffffffc00f08947 */ /* 0x004fea000383ffff */
[----:B------:R-:W-:Y:S05]  /*a410*/  BRA `(.L_x_159) ;  /* 0xffffff8800387947 */ /* 0x000fea000383ffff */
.L_x_48:
[----:B------:R-:W-:-:S07]  /*a420*/  MOV R0, UR5 ;  /* 0x0000000500007c02 */ /* 0x000fce0008000f00 */
.L_x_160:
[----:B-1----:R1:W2:Y:S02]  /*a430*/  SYNCS.PHASECHK.TRANS64.TRYWAIT P0, [R0+URZ], R3 ;  /* 0x00000003000075a7 */ /* 0x0022a400080011ff */
[----:B--2---:R-:W-:Y:S05]  /*a440*/  @!P0 NANOSLEEP.SYNCS 0x989680 ;  /* 0x009896800000895d */ /* 0x004fea0003900000 */
[----:B------:R-:W2:Y:S02]  /*a450*/  @!P0 SYNCS.PHASECHK.TRANS64 P0, [R0+URZ], R3 ;  /* 0x00000003000085a7 */ /* 0x000ea400080010ff */
[----:B--2---:R-:W-:Y:S05]  /*a460*/  @!P0 BRA `(.L_x_160) ;  /* 0xfffffffc00f08947 */ /* 0x004fea000383ffff */
[----:B------:R-:W-:Y:S05]  /*a470*/  BRA `(.L_x_161) ;  /* 0xffffff8800447947 */ /* 0x000fea000383ffff */
.L_x_49:
[----:B------:R-:W-:-:S07]  /*a480*/  MOV R0, UR5 ;  /* 0x0000000500007c02 */ /* 0x000fce0008000f00 */
.L_x_162:
[----:B-1----:R1:W2:Y:S02]  /*a490*/  SYNCS.PHASECHK.TRANS64.TRYWAIT P0, [R0+URZ], R3 ;  /* 0x00000003000075a7 */ /* 0x0022a400080011ff */
[----:B--2---:R-:W-:Y:S05]  /*a4a0*/  @!P0 NANOSLEEP.SYNCS 0x989680 ;  /* 0x009896800000895d */ /* 0x004fea0003900000 */
[----:B------:R-:W2:Y:S02]  /*a4b0*/  @!P0 SYNCS.PHASECHK.TRANS64 P0, [R0+URZ], R3 ;  /* 0x00000003000085a7 */ /* 0x000ea400080010ff */
[----:B--2---:R-:W-:Y:S05]  /*a4c0*/  @!P0 BRA `(.L_x_162) ;  /* 0xfffffffc00f08947 */ /* 0x004fea000383ffff */
[----:B------:R-:W-:Y:S05]  /*a4d0*/  BRA `(.L_x_163) ;  /* 0xffffff8800507947 */ /* 0x000fea000383ffff */
.L_x_50:
[----:B------:R-:W-:-:S07]  /*a4e0*/  MOV R0, UR5 ;  /* 0x0000000500007c02 */ /* 0x000fce0008000f00 */
.L_x_164:
[----:B-1----:R1:W2:Y:S02]  /*a4f0*/  SYNCS.PHASECHK.TRANS64.TRYWAIT P0, [R0+URZ], R3 ;  /* 0x00000003000075a7 */ /* 0x0022a400080011ff */
[----:B--2---:R-:W-:Y:S05]  /*a500*/  @!P0 NANOSLEEP.SYNCS 0x989680 ;  /* 0x009896800000895d */ /* 0x004fea0003900000 */
[----:B------:R-:W2:Y:S02]  /*a510*/  @!P0 SYNCS.PHASECHK.TRANS64 P0, [R0+URZ], R3 ;  /* 0x00000003000085a7 */ /* 0x000ea400080010ff */
[----:B--2---:R-:W-:Y:S05]  /*a520*/  @!P0 BRA `(.L_x_164) ;  /* 0xfffffffc00f08947 */ /* 0x004fea000383ffff */
[----:B------:R-:W-:Y:S05]  /*a530*/  BRA `(.L_x_165) ;  /* 0xffffff88005c7947 */ /* 0x000fea000383ffff */
.L_x_51:
[----:B------:R-:W-:-:S07]  /*a540*/  MOV R0, UR5 ;  /* 0x0000000500007c02 */ /* 0x000fce0008000f00 */
.L_x_166:
[----:B-1----:R1:W2:Y:S02]  /*a550*/  SYNCS.PHASECHK.TRANS64.TRYWAIT P0, [R0+URZ], R3 ;  /* 0x00000003000075a7 */ /* 0x0022a400080011ff */
[----:B--2---:R-:W-:Y:S05]  /*a560*/  @!P0 NANOSLEEP.SYNCS 0x989680 ;  /* 0x009896800000895d */ /* 0x004fea0003900000 */
[----:B------:R-:W2:Y:S02]  /*a570*/  @!P0 SYNCS.PHASECHK.TRANS64 P0, [R0+URZ], R3 ;  /* 0x00000003000085a7 */ /* 0x000ea400080010ff */
[----:B--2---:R-:W-:Y:S05]  /*a580*/  @!P0 BRA `(.L_x_166) ;  /* 0xfffffffc00f08947 */ /* 0x004fea000383ffff */
[----:B------:R-:W-:Y:S05]  /*a590*/  BRA `(.L_x_167) ;  /* 0xffffff8800687947 */ /* 0x000fea000383ffff */
.L_x_52:
[----:B------:R-:W-:-:S07]  /*a5a0*/  MOV R0, UR5 ;  /* 0x0000000500007c02 */ /* 0x000fce0008000f00 */
.L_x_168:
[----:B-1----:R1:W2:Y:S02]  /*a5b0*/  SYNCS.PHASECHK.TRANS64.TRYWAIT P0, [R0+URZ], R3 ;  /* 0x00000003000075a7 */ /* 0x0022a400080011ff */
[----:B--2---:R-:W-:Y:S05]  /*a5c0*/  @!P0 NANOSLEEP.SYNCS 0x989680 ;  /* 0x009896800000895d */ /* 0x004fea0003900000 */
[----:B------:R-:W2:Y:S02]  /*a5d0*/  @!P0 SYNCS.PHASECHK.TRANS64 P0, [R0+URZ], R3 ;  /* 0x00000003000085a7 */ /* 0x000ea400080010ff */
[----:B--2---:R-:W-:Y:S05]  /*a5e0*/  @!P0 BRA `(.L_x_168) ;  /* 0xfffffffc00f08947 */ /* 0x004fea000383ffff */
[----:B------:R-:W-:Y:S05]  /*a5f0*/  BRA `(.L_x_169) ;  /* 0xffffff8800747947 */ /* 0x000fea000383ffff */
.L_x_55:
[----:B--2---:R2:W3:Y:S02]  /*a600*/  SYNCS.PHASECHK.TRANS64.TRYWAIT P0, [R2+URZ+0x100], R5 ;  /* 0x00010005020075a7 */ /* 0x0044e400080011ff */
[----:B---3--:R-:W-:Y:S05]  /*a610*/  @!P0 NANOSLEEP.SYNCS 0x989680 ;  /* 0x009896800000895d */ /* 0x008fea0003900000 */
[----:B------:R-:W3:Y:S02]  /*a620*/  @!P0 SYNCS.PHASECHK.TRANS64 P0, [R2+URZ+0x100], R5 ;  /* 0x00010005020085a7 */ /* 0x000ee400080010ff */
[----:B---3--:R-:W-:Y:S05]  /*a630*/  @!P0 BRA `(.L_x_55) ;  /* 0xfffffffc00f08947 */ /* 0x008fea000383ffff */
[----:B------:R-:W-:Y:S05]  /*a640*/  BRA `(.L_x_170) ;  /* 0xffffff8800d07947 */ /* 0x000fea000383ffff */
.L_x_56:
[----:B------:R-:W-:-:S07]  /*a650*/  MOV R2, UR4 ;  /* 0x0000000400027c02 */ /* 0x000fce0008000f00 */
.L_x_171:
[----:B--2---:R2:W3:Y:S02]  /*a660*/  SYNCS.PHASECHK.TRANS64.TRYWAIT P0, [R2+URZ+0xd0], R5 ;  /* 0x0000d005020075a7 */ /* 0x0044e400080011ff */
[----:B---3--:R-:W-:Y:S05]  /*a670*/  @!P0 NANOSLEEP.SYNCS 0x989680 ;  /* 0x009896800000895d */ /* 0x008fea0003900000 */
[----:B------:R-:W3:Y:S02]  /*a680*/  @!P0 SYNCS.PHASECHK.TRANS64 P0, [R2+URZ+0xd0], R5 ;  /* 0x0000d005020085a7 */ /* 0x000ee400080010ff */
[----:B---3--:R-:W-:Y:S05]  /*a690*/  @!P0 BRA `(.L_x_171) ;  /* 0xfffffffc00f08947 */ /* 0x008fea000383ffff */
[----:B------:R-:W-:Y:S05]  /*a6a0*/  BRA `(.L_x_172) ;  /* 0xffffff8800e07947 */ /* 0x000fea000383ffff */
.L_x_57:
[----:B--2---:R2:W3:Y:S02]  /*a6b0*/  SYNCS.PHASECHK.TRANS64.TRYWAIT P1, [R2+URZ+0xc0], R5 ;  /* 0x0000c005020075a7 */ /* 0x0044e400080211ff */
[----:B---3--:R-:W-:Y:S05]  /*a6c0*/  @!P1 NANOSLEEP.SYNCS 0x989680 ;  /* 0x009896800000995d */ /* 0x008fea0003900000 */
[----:B------:R-:W3:Y:S02]  /*a6d0*/  @!P1 SYNCS.PHASECHK.TRANS64 P1, [R2+URZ+0xc0], R5 ;  /* 0x0000c005020095a7 */ /* 0x000ee400080210ff */
[----:B---3--:R-:W-:Y:S05]  /*a6e0*/  @!P1 BRA `(.L_x_57) ;  /* 0xfffffffc00f09947 */ /* 0x008fea000383ffff */
[----:B------:R-:W-:Y:S05]  /*a6f0*/  BRA `(.L_x_173) ;  /* 0xffffff8c00107947 */ /* 0x000fea000383ffff */
.L_x_60:
[----:B------:R-:W-:-:S07]  /*a700*/  MOV R0, UR4 ;  /* 0x0000000400007c02 */ /* 0x000fce0008000f00 */
.L_x_174:
[----:B--2---:R2:W3:Y:S02]  /*a710*/  SYNCS.PHASECHK.TRANS64.TRYWAIT P0, [R0+URZ+0xd0], R3 ;  /* 0x0000d003000075a7 */ /* 0x0044e400080011ff */
[----:B---3--:R-:W-:Y:S05]  /*a720*/  @!P0 NANOSLEEP.SYNCS 0x989680 ;  /* 0x009896800000895d */ /* 0x008fea0003900000 */
[----:B------:R-:W3:Y:S02]  /*a730*/  @!P0 SYNCS.PHASECHK.TRANS64 P0, [R0+URZ+0xd0], R3 ;  /* 0x0000d003000085a7 */ /* 0x000ee400080010ff */
[----:B---3--:R-:W-:Y:S05]  /*a740*/  @!P0 BRA `(.L_x_174) ;  /* 0xfffffffc00f08947 */ /* 0x008fea000383ffff */
[----:B------:R-:W-:Y:S05]  /*a750*/  BRA `(.L_x_59) ;  /* 0xffffff8c00647947 */ /* 0x000fea000383ffff */
.L_x_69:
[----:B--2---:R-:W-:-:S04]  /*a760*/  MOV R0, UR5 ;  /* 0x0000000500007c02 */ /* 0x004fc80008000f00 */
[----:B------:R2:W3:Y:S03]  /*a770*/  SYNCS.PHASECHK.TRANS64.TRYWAIT P0, [R0+URZ+0x8], R7 ;  /* 0x00000807000075a7 */ /* 0x0004e600080011ff */
[----:B---3--:R-:W-:Y:S05]  /*a780*/  @!P0 NANOSLEEP.SYNCS 0x989680 ;  /* 0x009896800000895d */ /* 0x008fea0003900000 */
[----:B------:R-:W3:Y:S02]  /*a790*/  @!P0 SYNCS.PHASECHK.TRANS64 P0, [R0+URZ+0x8], R7 ;  /* 0x00000807000085a7 */ /* 0x000ee400080010ff */
[----:B---3--:R-:W-:Y:S05]  /*a7a0*/  @!P0 BRA `(.L_x_69) ;  /* 0xfffffffc00ec8947 */ /* 0x008fea000383ffff */
[----:B------:R-:W-:Y:S05]  /*a7b0*/  BRA `(.L_x_68) ;  /* 0xffffff9000187947 */ /* 0x000fea000383ffff */
.L_x_71:
[----:B------:R-:W-:Y:S01]  /*a7c0*/  BSSY B0, `(.L_x_175) ;  /* 0x0000006000007945 */ /* 0x000fe20003800000 */
[----:B------:R-:W-:-:S07]  /*a7d0*/  MOV R15, 0xffffffff ;  /* 0xffffffff000f7802 */ /* 0x000fce0000000f00 */
[----:B-12--5:R-:W-:Y:S05]  /*a7e0*/  WARPSYNC.COLLECTIVE R15, `(.L_x_176) ;  /* 0x000000000f0c7348 */ /* 0x026fea0003c00000 */
[----:B------:R-:W-:Y:S02]  /*a7f0*/  ELECT P6, UR79, PT ;  /* 0x00000000004f782f */ /* 0x000fe400038c0000 */
[----:B------:R-:W-:Y:S01]  /*a800*/  MOV R14, UR79 ;  /* 0x0000004f000e7c02 */ /* 0x000fe20008000f00 */
[----:B-12--5:R-:W-:Y:S10]  /*a810*/  ENDCOLLECTIVE ;  /* 0x000000000000791b */ /* 0x026ff40003800000 */
.L_x_176:
[----:B------:R-:W-:Y:S05]  /*a820*/  BSYNC B0 ;  /* 0x0000000000007941 */ /* 0x000fea0003800000 */
.L_x_175:
[----:B------:R-:W-:Y:S01]  /*a830*/  PLOP3.LUT P0, PT, P6, PT, PT, 0x80, 0x8 ;  /* 0x000000000008781c */ /* 0x000fe2000370f070 */
[----:B------:R-:W-:-:S12]  /*a840*/  BRA `(.L_x_177) ;  /* 0xffffff9000447947 */ /* 0x000fd8000383ffff */
.L_x_73:
[----:B--2---:R-:W-:-:S04]  /*a850*/  MOV R0, UR5 ;  /* 0x0000000500007c02 */ /* 0x004fc80008000f00 */
[----:B------:R2:W3:Y:S03]  /*a860*/  SYNCS.PHASECHK.TRANS64.TRYWAIT P0, [R0+URZ+0x8], R5 ;  /* 0x00000805000075a7 */ /* 0x0004e600080011ff */
[----:B---3--:R-:W-:Y:S05]  /*a870*/  @!P0 NANOSLEEP.SYNCS 0x989680 ;  /* 0x009896800000895d */ /* 0x008fea0003900000 */
[----:B------:R-:W3:Y:S02]  /*a880*/  @!P0 SYNCS.PHASECHK.TRANS64 P0, [R0+URZ+0x8], R5 ;  /* 0x00000805000085a7 */ /* 0x000ee400080010ff */
[----:B---3--:R-:W-:Y:S05]  /*a890*/  @!P0 BRA `(.L_x_73) ;  /* 0xfffffffc00ec8947 */ /* 0x008fea000383ffff */
[----:B------:R-:W-:Y:S05]  /*a8a0*/  BRA `(.L_x_72) ;  /* 0xffffff9000487947 */ /* 0x000fea000383ffff */
.L_x_74:
[----:B-1----:R1:W2:Y:S02]  /*a8b0*/  SYNCS.PHASECHK.TRANS64.TRYWAIT P0, [R0+URZ+0xc0], R5 ;  /* 0x0000c005000075a7 */ /* 0x0022a400080011ff */
[----:B--2---:R-:W-:Y:S05]  /*a8c0*/  @!P0 NANOSLEEP.SYNCS 0x989680 ;  /* 0x009896800000895d */ /* 0x004fea0003900000 */
[----:B------:R-:W2:Y:S02]  /*a8d0*/  @!P0 SYNCS.PHASECHK.TRANS64 P0, [R0+URZ+0xc0], R5 ;  /* 0x0000c005000085a7 */ /* 0x000ea400080010ff */
[----:B--2---:R-:W-:Y:S05]  /*a8e0*/  @!P0 BRA `(.L_x_74) ;  /* 0xfffffffc00f08947 */ /* 0x004fea000383ffff */
[----:B------:R-:W-:Y:S05]  /*a8f0*/  BRA `(.L_x_178) ;  /* 0xffffff9400d47947 */ /* 0x000fea000383ffff */
.L_x_76:
[----:B------:R-:W-:-:S07]  /*a900*/  MOV R0, UR58 ;  /* 0x0000003a00007c02 */ /* 0x000fce0008000f00 */
.L_x_179:
[----:B-1----:R1:W2:Y:S02]  /*a910*/  SYNCS.PHASECHK.TRANS64.TRYWAIT P0, [R0+URZ+0xf0], R5 ;  /* 0x0000f005000075a7 */ /* 0x0022a400080011ff */
[----:B--2---:R-:W-:Y:S05]  /*a920*/  @!P0 NANOSLEEP.SYNCS 0x989680 ;  /* 0x009896800000895d */ /* 0x004fea0003900000 */
[----:B------:R-:W2:Y:S02]  /*a930*/  @!P0 SYNCS.PHASECHK.TRANS64 P0, [R0+URZ+0xf0], R5 ;  /* 0x0000f005000085a7 */ /* 0x000ea400080010ff */
[----:B--2---:R-:W-:Y:S05]  /*a940*/  @!P0 BRA `(.L_x_179) ;  /* 0xfffffffc00f08947 */ /* 0x004fea000383ffff */
[----:B------:R-:W-:Y:S05]  /*a950*/  BRA `(.L_x_180) ;  /* 0xffffff9800207947 */ /* 0x000fea000383ffff */
.L_x_79:
[----:B------:R-:W-:Y:S07]  /*a960*/  MOV R0, UR7 ;  /* 0x0000000700007c02 */ /* 0x000fee0008000f00 */
.L_x_181:
[----:B-1----:R1:W2:Y:S02]  /*a970*/  SYNCS.PHASECHK.TRANS64.TRYWAIT P0, [R0+URZ], R5 ;  /* 0x00000005000075a7 */ /* 0x0022a400080011ff */
[----:B--2---:R-:W-:Y:S05]  /*a980*/  @!P0 NANOSLEEP.SYNCS 0x989680 ;  /* 0x009896800000895d */ /* 0x004fea0003900000 */
[----:B------:R-:W2:Y:S02]  /*a990*/  @!P0 SYNCS.PHASECHK.TRANS64 P0, [R0+URZ], R5 ;  /* 0x00000005000085a7 */ /* 0x000ea400080010ff */
[----:B--2---:R-:W-:Y:S05]  /*a9a0*/  @!P0 BRA `(.L_x_181) ;  /* 0xfffffffc00f08947 */ /* 0x004fea000383ffff */
[----:B------:R-:W-:Y:S05]  /*a9b0*/  BRA `(.L_x_78) ;  /* 0xffffff9800347947 */ /* 0x000fea000383ffff */
.L_x_83:
[----:B-1----:R-:W-:-:S07]  /*a9c0*/  MOV R0, UR4 ;  /* 0x0000000400007c02 */ /* 0x002fce0008000f00 */
.L_x_182:
[----:B-1----:R1:W2:Y:S02]  /*a9d0*/  SYNCS.PHASECHK.TRANS64.TRYWAIT P0, [R0+URZ], R3 ;  /* 0x00000003000075a7 */ /* 0x0022a400080011ff */
[----:B--2---:R-:W-:Y:S05]  /*a9e0*/  @!P0 NANOSLEEP.SYNCS 0x989680 ;  /* 0x009896800000895d */ /* 0x004fea0003900000 */
[----:B------:R-:W2:Y:S02]  /*a9f0*/  @!P0 SYNCS.PHASECHK.TRANS64 P0, [R0+URZ], R3 ;  /* 0x00000003000085a7 */ /* 0x000ea400080010ff */
[----:B--2---:R-:W-:Y:S05]  /*aa00*/  @!P0 BRA `(.L_x_182) ;  /* 0xfffffffc00f08947 */ /* 0x004fea000383ffff */
[----:B------:R-:W-:Y:S05]  /*aa10*/  BRA `(.L_x_183) ;  /* 0xffffff9c005c7947 */ /* 0x000fea000383ffff */
.L_x_86:
[----:B------:R-:W-:-:S07]  /*aa20*/  MOV R0, UR34 ;  /* 0x0000002200007c02 */ /* 0x000fce0008000f00 */
.L_x_184:
[----:B-1----:R1:W2:Y:S02]  /*aa30*/  SYNCS.PHASECHK.TRANS64.TRYWAIT P1, [R0+URZ+0x120], R3 ;  /* 0x00012003000075a7 */ /* 0x0022a400080211ff */
[----:B--2---:R-:W-:Y:S05]  /*aa40*/  @!P1 NANOSLEEP.SYNCS 0x989680 ;  /* 0x009896800000995d */ /* 0x004fea0003900000 */
[----:B------:R-:W2:Y:S02]  /*aa50*/  @!P1 SYNCS.PHASECHK.TRANS64 P1, [R0+URZ+0x120], R3 ;  /* 0x00012003000095a7 */ /* 0x000ea400080210ff */
[----:B--2---:R-:W-:Y:S05]  /*aa60*/  @!P1 BRA `(.L_x_184) ;  /* 0xfffffffc00f09947 */ /* 0x004fea000383ffff */
[----:B------:R-:W-:Y:S05]  /*aa70*/  BRA `(.L_x_185) ;  /* 0xffffff9c00a87947 */ /* 0x000fea000383ffff */
.L_x_91:
[----:B--2---:R2:W3:Y:S02]  /*aa80*/  SYNCS.PHASECHK.TRANS64.TRYWAIT P0, [R8+URZ+0xc0], R5 ;  /* 0x0000c005080075a7 */ /* 0x0044e400080011ff */
[----:B---3--:R-:W-:Y:S05]  /*aa90*/  @!P0 NANOSLEEP.SYNCS 0x989680 ;  /* 0x009896800000895d */ /* 0x008fea0003900000 */
[----:B------:R-:W3:Y:S02]  /*aaa0*/  @!P0 SYNCS.PHASECHK.TRANS64 P0, [R8+URZ+0xc0], R5 ;  /* 0x0000c005080085a7 */ /* 0x000ee400080010ff */
[----:B---3--:R-:W-:Y:S05]  /*aab0*/  @!P0 BRA `(.L_x_91) ;  /* 0xfffffffc00f08947 */ /* 0x008fea000383ffff */
[----:B------:R-:W-:Y:S05]  /*aac0*/  BRA `(.L_x_186) ;  /* 0xffffffa000e07947 */ /* 0x000fea000383ffff */
.L_x_94:
[----:B------:R-:W-:Y:S07]  /*aad0*/  MOV R0, UR21 ;  /* 0x0000001500007c02 */ /* 0x000fee0008000f00 */
.L_x_187:
[----:B--2---:R2:W3:Y:S02]  /*aae0*/  SYNCS.PHASECHK.TRANS64.TRYWAIT P1, [R0+URZ+0xb8], R5 ;  /* 0x0000b805000075a7 */ /* 0x0044e400080211ff */
[----:B---3--:R-:W-:Y:S05]  /*aaf0*/  @!P1 NANOSLEEP.SYNCS 0x989680 ;  /* 0x009896800000995d */ /* 0x008fea0003900000 */
[----:B------:R-:W3:Y:S02]  /*ab00*/  @!P1 SYNCS.PHASECHK.TRANS64 P1, [R0+URZ+0xb8], R5 ;  /* 0x0000b805000095a7 */ /* 0x000ee400080210ff */
[----:B---3--:R-:W-:Y:S05]  /*ab10*/  @!P1 BRA `(.L_x_187) ;  /* 0xfffffffc00f09947 */ /* 0x008fea000383ffff */
[----:B------:R-:W-:Y:S05]  /*ab20*/  BRA `(.L_x_93) ;  /* 0xffffffa8005c7947 */ /* 0x000fea000383ffff */
.L_x_97:
[----:B--2---:R-:W-:Y:S07]  /*ab30*/  MOV R5, UR21 ;  /* 0x0000001500057c02 */ /* 0x004fee0008000f00 */
.L_x_188:
[----:B--2---:R2:W3:Y:S02]  /*ab40*/  SYNCS.PHASECHK.TRANS64.TRYWAIT P0, [R5+URZ+0x90], R4 ;  /* 0x00009004050075a7 */ /* 0x0044e400080011ff */
[----:B---3--:R-:W-:Y:S05]  /*ab50*/  @!P0 NANOSLEEP.SYNCS 0x989680 ;  /* 0x009896800000895d */ /* 0x008fea0003900000 */
[----:B------:R-:W3:Y:S02]  /*ab60*/  @!P0 SYNCS.PHASECHK.TRANS64 P0, [R5+URZ+0x90], R4 ;  /* 0x00009004050085a7 */ /* 0x000ee400080010ff */
[----:B---3--:R-:W-:Y:S05]  /*ab70*/  @!P0 BRA `(.L_x_188) ;  /* 0xfffffffc00f08947 */ /* 0x008fea000383ffff */
[----:B------:R-:W-:Y:S05]  /*ab80*/  BRA `(.L_x_189) ;  /* 0xffffffa800b47947 */ /* 0x000fea000383ffff */
.L_x_98:
[----:B------:R-:W-:Y:S07]  /*ab90*/  MOV R5, UR21 ;  /* 0x0000001500057c02 */ /* 0x000fee0008000f00 */
.L_x_190:
[----:B--2---:R2:W3:Y:S02]  /*aba0*/  SYNCS.PHASECHK.TRANS64.TRYWAIT P0, [R5+URZ+0x98], R4 ;  /* 0x00009804050075a7 */ /* 0x0044e400080011ff */
[----:B---3--:R-:W-:Y:S05]  /*abb0*/  @!P0 NANOSLEEP.SYNCS 0x989680 ;  /* 0x009896800000895d */ /* 0x008fea0003900000 */
[----:B------:R-:W3:Y:S02]  /*abc0*/  @!P0 SYNCS.PHASECHK.TRANS64 P0, [R5+URZ+0x98], R4 ;  /* 0x00009804050085a7 */ /* 0x000ee400080010ff */
[----:B---3--:R-:W-:Y:S05]  /*abd0*/  @!P0 BRA `(.L_x_190) ;  /* 0xfffffffc00f08947 */ /* 0x008fea000383ffff */
[----:B------:R-:W-:Y:S05]  /*abe0*/  BRA `(.L_x_191) ;  /* 0xffffffa800f07947 */ /* 0x000fea000383ffff */
.L_x_99:
[----:B--2---:R-:W-:Y:S07]  /*abf0*/  MOV R5, UR21 ;  /* 0x0000001500057c02 */ /* 0x004fee0008000f00 */
.L_x_192:
[----:B--2---:R2:W3:Y:S02]  /*ac00*/  SYNCS.PHASECHK.TRANS64.TRYWAIT P0, [R5+URZ+0xa0], R4 ;  /* 0x0000a004050075a7 */ /* 0x0044e400080011ff */
[----:B---3--:R-:W-:Y:S05]  /*ac10*/  @!P0 NANOSLEEP.SYNCS 0x989680 ;  /* 0x009896800000895d */ /* 0x008fea0003900000 */
[----:B------:R-:W3:Y:S02]  /*ac20*/  @!P0 SYNCS.PHASECHK.TRANS64 P0, [R5+URZ+0xa0], R4 ;  /* 0x0000a004050085a7 */ /* 0x000ee400080010ff */
[----:B---3--:R-:W-:Y:S05]  /*ac30*/  @!P0 BRA `(.L_x_192) ;  /* 0xfffffffc00f08947 */ /* 0x008fea000383ffff */
[----:B------:R-:W-:Y:S05]  /*ac40*/  BRA `(.L_x_193) ;  /* 0xffffffac00387947 */ /* 0x000fea000383ffff */
.L_x_100:
[----:B--2---:R-:W-:Y:S07]  /*ac50*/  MOV R5, UR21 ;  /* 0x0000001500057c02 */ /* 0x004fee0008000f00 */
.L_x_194:
[----:B--2---:R2:W3:Y:S02]  /*ac60*/  SYNCS.PHASECHK.TRANS64.TRYWAIT P0, [R5+URZ+0xa8], R4 ;  /* 0x0000a804050075a7 */ /* 0x0044e400080011ff */
[----:B---3--:R-:W-:Y:S05]  /*ac70*/  @!P0 NANOSLEEP.SYNCS 0x989680 ;  /* 0x009896800000895d */ /* 0x008fea0003900000 */
[----:B------:R-:W3:Y:S02]  /*ac80*/  @!P0 SYNCS.PHASECHK.TRANS64 P0, [R5+URZ+0xa8], R4 ;  /* 0x0000a804050085a7 */ /* 0x000ee400080010ff */
[----:B---3--:R-:W-:Y:S05]  /*ac90*/  @!P0 BRA `(.L_x_194) ;  /* 0xfffffffc00f08947 */ /* 0x008fea000383ffff */
[----:B------:R-:W-:Y:S05]  /*aca0*/  BRA `(.L_x_195) ;  /* 0xffffffac00847947 */ /* 0x000fea000383ffff */
.L_x_102:
[----:B------:R-:W-:-:S07]  /*acb0*/  MOV R0, UR21 ;  /* 0x0000001500007c02 */ /* 0x000fce0008000f00 */
.L_x_196:
[----:B--2---:R2:W3:Y:S02]  /*acc0*/  SYNCS.PHASECHK.TRANS64.TRYWAIT P0, [R0+URZ+0x90], R3 ;  /* 0x00009003000075a7 */ /* 0x0044e400080011ff */
[----:B---3--:R-:W-:Y:S05]  /*acd0*/  @!P0 NANOSLEEP.SYNCS 0x989680 ;  /* 0x009896800000895d */ /* 0x008fea0003900000 */
[----:B------:R-:W3:Y:S02]  /*ace0*/  @!P0 SYNCS.PHASECHK.TRANS64 P0, [R0+URZ+0x90], R3 ;  /* 0x00009003000085a7 */ /* 0x000ee400080010ff */
[----:B---3--:R-:W-:Y:S05]  /*acf0*/  @!P0 BRA `(.L_x_196) ;  /* 0xfffffffc00f08947 */ /* 0x008fea000383ffff */
[----:B------:R-:W-:Y:S05]  /*ad00*/  BRA `(.L_x_197) ;  /* 0xffffffac00f87947 */ /* 0x000fea000383ffff */
.L_x_103:
[----:B--2---:R-:W-:-:S07]  /*ad10*/  MOV R0, UR21 ;  /* 0x0000001500007c02 */ /* 0x004fce0008000f00 */
.L_x_198:
[----:B--2---:R2:W3:Y:S02]  /*ad20*/  SYNCS.PHASECHK.TRANS64.TRYWAIT P0, [R0+URZ+0x98], R3 ;  /* 0x00009803000075a7 */ /* 0x0044e400080011ff */
[----:B---3--:R-:W-:Y:S05]  /*ad30*/  @!P0 NANOSLEEP.SYNCS 0x989680 ;  /* 0x009896800000895d */ /* 0x008fea0003900000 */
[----:B------:R-:W3:Y:S02]  /*ad40*/  @!P0 SYNCS.PHASECHK.TRANS64 P0, [R0+URZ+0x98], R3 ;  /* 0x00009803000085a7 */ /* 0x000ee400080010ff */
[----:B---3--:R-:W-:Y:S05]  /*ad50*/  @!P0 BRA `(.L_x_198) ;  /* 0xfffffffc00f08947 */ /* 0x008fea000383ffff */
[----:B------:R-:W-:Y:S05]  /*ad60*/  BRA `(.L_x_199) ;  /* 0xffffffac00e87947 */ /* 0x000fea000383ffff */
.L_x_104:
[----:B--2---:R-:W-:-:S07]  /*ad70*/  MOV R0, UR21 ;  /* 0x0000001500007c02 */ /* 0x004fce0008000f00 */
.L_x_200:
[----:B--2---:R2:W3:Y:S02]  /*ad80*/  SYNCS.PHASECHK.TRANS64.TRYWAIT P0, [R0+URZ+0xa0], R3 ;  /* 0x0000a003000075a7 */ /* 0x0044e400080011ff */
[----:B---3--:R-:W-:Y:S05]  /*ad90*/  @!P0 NANOSLEEP.SYNCS 0x989680 ;  /* 0x009896800000895d */ /* 0x008fea0003900000 */
[----:B------:R-:W3:Y:S02]  /*ada0*/  @!P0 SYNCS.PHASECHK.TRANS64 P0, [R0+URZ+0xa0], R3 ;  /* 0x0000a003000085a7 */ /* 0x000ee400080010ff */
[----:B---3--:R-:W-:Y:S05]  /*adb0*/  @!P0 BRA `(.L_x_200) ;  /* 0xfffffffc00f08947 */ /* 0x008fea000383ffff */
[----:B------:R-:W-:Y:S05]  /*adc0*/  BRA `(.L_x_201) ;  /* 0xffffffac00d87947 */ /* 0x000fea000383ffff */
.L_x_106:
[----:B-1----:R1:W2:Y:S02]  /*add0*/  SYNCS.PHASECHK.TRANS64.TRYWAIT P0, [R3+URZ+0xc0], R0 ;  /* 0x0000c000030075a7 */ /* 0x0022a400080011ff */
[----:B--2---:R-:W-:Y:S05]  /*ade0*/  @!P0 NANOSLEEP.SYNCS 0x989680 ;  /* 0x009896800000895d */ /* 0x004fea0003900000 */
[----:B------:R-:W2:Y:S02]  /*adf0*/  @!P0 SYNCS.PHASECHK.TRANS64 P0, [R3+URZ+0xc0], R0 ;  /* 0x0000c000030085a7 */ /* 0x000ea400080010ff */
[----:B--2---:R-:W-:Y:S05]  /*ae00*/  @!P0 BRA `(.L_x_106) ;  /* 0xfffffffc00f08947 */ /* 0x004fea000383ffff */
[----:B------:R-:W-:Y:S05]  /*ae10*/  BRA `(.L_x_202) ;  /* 0xffffffb000987947 */ /* 0x000fea000383ffff */
.L_x_117:
[----:B-1----:R-:W-:Y:S04]  /*ae20*/  MOV R2, UR44 ;  /* 0x0000002c00027c02 */ /* 0x002fe80008000f00 */
[----:B------:R1:W2:Y:S03]  /*ae30*/  SYNCS.PHASECHK.TRANS64.TRYWAIT P1, [R2+URZ+0x70], R3 ;  /* 0x00007003020075a7 */ /* 0x0002a600080211ff */
[----:B--2---:R-:W-:Y:S05]  /*ae40*/  @!P1 NANOSLEEP.SYNCS 0x989680 ;  /* 0x009896800000995d */ /* 0x004fea0003900000 */
[----:B------:R-:W2:Y:S02]  /*ae50*/  @!P1 SYNCS.PHASECHK.TRANS64 P1, [R2+URZ+0x70], R3 ;  /* 0x00007003020095a7 */ /* 0x000ea400080210ff */
[----:B--2---:R-:W-:Y:S05]  /*ae60*/  @!P1 BRA `(.L_x_117) ;  /* 0xfffffffc00ec9947 */ /* 0x004fea000383ffff */
[----:B------:R-:W-:Y:S05]  /*ae70*/  BRA `(.L_x_116) ;  /* 0xffffffc000087947 */ /* 0x000fea000383ffff */
.L_x_119:
[----:B-1----:R1:W4:Y:S02]  /*ae80*/  SYNCS.PHASECHK.TRANS64.TRYWAIT P0, [R99+URZ+0xe0], R0 ;  /* 0x0000e000630075a7 */ /* 0x00232400080011ff */
[----:B----4-:R-:W-:Y:S05]  /*ae90*/  @!P0 NANOSLEEP.SYNCS 0x989680 ;  /* 0x009896800000895d */ /* 0x010fea0003900000 */
[----:B------:R-:W4:Y:S02]  /*aea0*/  @!P0 SYNCS.PHASECHK.TRANS64 P0, [R99+URZ+0xe0], R0 ;  /* 0x0000e000630085a7 */ /* 0x000f2400080010ff */
[----:B----4-:R-:W-:Y:S05]  /*aeb0*/  @!P0 BRA `(.L_x_119) ;  /* 0xfffffffc00f08947 */ /* 0x010fea000383ffff */
[----:B------:R-:W-:Y:S05]  /*aec0*/  BRA `(.L_x_118) ;  /* 0xffffffc000307947 */ /* 0x000fea000383ffff */
.L_x_128:
[----:B---3--:R3:W4:Y:S02]  /*aed0*/  SYNCS.PHASECHK.TRANS64.TRYWAIT P0, [R3+URZ+0x70], R0 ;  /* 0x00007000030075a7 */ /* 0x00872400080011ff */
[----:B----4-:R-:W-:Y:S05]  /*aee0*/  @!P0 NANOSLEEP.SYNCS 0x989680 ;  /* 0x009896800000895d */ /* 0x010fea0003900000 */
[----:B------:R-:W4:Y:S02]  /*aef0*/  @!P0 SYNCS.PHASECHK.TRANS64 P0, [R3+URZ+0x70], R0 ;  /* 0x00007000030085a7 */ /* 0x000f2400080010ff */
[----:B----4-:R-:W-:Y:S05]  /*af00*/  @!P0 BRA `(.L_x_128) ;  /* 0xfffffffc00f08947 */ /* 0x010fea000383ffff */
[----:B------:R-:W-:Y:S05]  /*af10*/  BRA `(.L_x_127) ;  /* 0xffffffcc000c7947 */ /* 0x000fea000383ffff */
.L_x_136:
[----:B---3--:R3:W4:Y:S02]  /*af20*/  SYNCS.PHASECHK.TRANS64.TRYWAIT P0, [R62+URZ+0x70], R5 ;  /* 0x000070053e0075a7 */ /* 0x00872400080011ff */
[----:B----4-:R-:W-:Y:S05]  /*af30*/  @!P0 NANOSLEEP.SYNCS 0x989680 ;  /* 0x009896800000895d */ /* 0x010fea0003900000 */
[----:B------:R-:W4:Y:S02]  /*af40*/  @!P0 SYNCS.PHASECHK.TRANS64 P0, [R62+URZ+0x70], R5 ;  /* 0x000070053e0085a7 */ /* 0x000f2400080010ff */
[----:B----4-:R-:W-:Y:S05]  /*af50*/  @!P0 BRA `(.L_x_136) ;  /* 0xfffffffc00f08947 */ /* 0x010fea000383ffff */
[----:B------:R-:W-:Y:S05]  /*af60*/  BRA `(.L_x_135) ;  /* 0xffffffd800107947 */ /* 0x000fea000383ffff */
.L_x_144:
[----:B---3--:R3:W4:Y:S02]  /*af70*/  SYNCS.PHASECHK.TRANS64.TRYWAIT P0, [R62+URZ+0x70], R5 ;  /* 0x000070053e0075a7 */ /* 0x00872400080011ff */
[----:B----4-:R-:W-:Y:S05]  /*af80*/  @!P0 NANOSLEEP.SYNCS 0x989680 ;  /* 0x009896800000895d */ /* 0x010fea0003900000 */
[----:B------:R-:W4:Y:S02]  /*af90*/  @!P0 SYNCS.PHASECHK.TRANS64 P0, [R62+URZ+0x70], R5 ;  /* 0x000070053e0085a7 */ /* 0x000f2400080010ff */
[----:B----4-:R-:W-:Y:S05]  /*afa0*/  @!P0 BRA `(.L_x_144) ;  /* 0xfffffffc00f08947 */ /* 0x010fea000383ffff */
[----:B------:R-:W-:Y:S05]  /*afb0*/  BRA `(.L_x_143) ;  /* 0xffffffe400147947 */ /* 0x000fea000383ffff */
        .weak           $__internal_0_$__cuda_sm10x_tcgen05_guardrail_trap_col_being_dealloced_not_returned_by_alloc
        .type           $__internal_0_$__cuda_sm10x_tcgen05_guardrail_trap_col_being_dealloced_not_returned_by_alloc,@function
        .size           $__internal_0_$__cuda_sm10x_tcgen05_guardrail_trap_col_being_dealloced_not_returned_by_alloc,($__internal_1_$__cuda_sm10x_tcgen05_guardrail_trap_phase_invalid_during_alloc - $__internal_0_$__cuda_sm10x_tcgen05_guardrail_trap_col_being_dealloced_not_returned_by_alloc)
$__internal_0_$__cuda_sm10x_tcgen05_guardrail_trap_col_being_dealloced_not_returned_by_alloc:
[----:B------:R-:W-:Y:S05]  /*afc0*/  BPT.TRAP 0x1 ;  /* 0x000000040000795c */ /* 0x000fea0000300000 */
[----:B------:R-:W-:-:S04]  /*afd0*/  HFMA2 R3, -RZ, RZ, 0, 0 ;  /* 0x00000000ff037431 */ /* 0x000fc800000001ff */
[----:B------:R-:W-:Y:S05]  /*afe0*/  RET.REL.NODEC R2 `(_ZN7cutlass13device_kernelINS_4gemm6kernel13GemmUniversalIN4cute5tupleIJiiiiEEENS1_10collective13CollectiveMmaINS1_46MainloopSm100TmaUmmaWarpSpecializedBlockScaledILi7ELi2ELi2ENS5_IJNS4_1CILi4EEENSA_ILi1EEESC_EEEEENS5_IJNSA_ILi256EEENSA_ILi128EEESF_EEENS5_IJNS_12float_e2m1_tENS_13float_ue8m0_tEEEENS5_IJNS5_IJlSC_lEEENS4_6LayoutINS5_IJNS5_IJNS5_IJNSA_ILi32EEESB_EEEiEEESP_NS5_IJSC_iEEEEEENS5_IJNS5_IJNS5_IJNSA_ILi16EEESB_EEEiEEENS5_IJNS5_IJNSA_ILi0EEESC_EEENSA_ILi512EEEEEENS5_IJSV_iEEEEEEEEEEESK_S12_NS4_8TiledMMAINS4_8MMA_AtomIJNS4_23SM100_MMA_MXF4_2x1SM_SSISI_SI_fSJ_Li256ELi128ELi32ELNS4_4UMMA5MajorE0ELS17_0ELNS16_7ScaleInE0ELS18_0EEEEEENSM_INS5_IJSC_SC_SC_EEENS5_IJSV_SV_SV_EEEEENS5_IJNS4_10UnderscoreES1E_S1E_EEEEENS5_IJNS4_18SM100_TMA_2SM_LOADES1H_EEENS5_IJNS4_14ComposedLayoutINS4_7SwizzleILi3ELi4ELi3EEENS4_18smem_ptr_flag_bitsILi4EEENSM_INS5_IJNSA_ILi8EEESF_EEENS5_IJSF_SC_EEEEEEENSM_INS5_IJNS5_IJNS5_IJSO_SC_EEENS5_IJSN_NSA_ILi2EEEEEEEEESC_NS5_IJS1U_S1U_EEEEEENS5_IJNS5_IJNS5_IJST_SX_EEESW_EEESV_NS5_IJS1U_SX_EEEEEEEEEEEvNS4_8identityENS5_IJNS4_28SM100_TMA_2SM_LOAD_MULTICASTES26_EEES24_vS25_EENS_8epilogue10collective18CollectiveEpilogueINS29_23Sm100TmaWarpSpecializedILi4ELi2ELi32ELb1ELb0EEEJNS5_IJSG_SG_SF_EEENS5_IJNSM_ISG_SC_EENSM_ISN_SC_EEEEENS_10bfloat16_tESL_S2I_SL_NS29_6fusion15FusionCallbacksIS2D_NS2J_17LinearCombinationIS2I_fS2I_fLNS_15FloatRoundStyleE2EEES2E_S2H_JEEENS4_5SM1004TMEM4LOAD26SM100_TMEM_LOAD_32dp32b32xENS4_13SM90_TMA_LOADENS1J_INS1K_ILi2ELi4ELi3EEENS1M_ILi16EEENSM_INS5_IJS1O_SN_EEENS5_IJSN_SC_EEEEEEENS4_39AutoVectorizingCopyWithAssumedAlignmentILi128EEENS4_14SM90_TMA_STOREES2Z_S31_S31_EEEvvEEEEvNT_6ParamsE) ;  /* 0xffffff5002047950 */ /* 0x000fea0003c3ffff */
        .weak           $__internal_1_$__cuda_sm10x_tcgen05_guardrail_trap_phase_invalid_during_alloc
        .type           $__internal_1_$__cuda_sm10x_tcgen05_guardrail_trap_phase_invalid_during_alloc,@function
        .size           $__internal_1_$__cuda_sm10x_tcgen05_guardrail_trap_phase_invalid_during_alloc,($__internal_2_$__cuda_sm10x_tcgen05_guardrail_trap_unallocated_columns_being_dealloced - $__internal_1_$__cuda_sm10x_tcgen05_guardrail_trap_phase_invalid_during_alloc)
$__internal_1_$__cuda_sm10x_tcgen05_guardrail_trap_phase_invalid_during_alloc:
[----:B------:R-:W-:Y:S05]  /*aff0*/  BPT.TRAP 0x1 ;  /* 0x000000040000795c */ /* 0x000fea0000300000 */
[----:B------:R-:W-:-:S04]  /*b000*/  MOV R5, 0x0 ;  /* 0x0000000000057802 */ /* 0x000fc80000000f00 */
[----:B------:R-:W-:Y:S05]  /*b010*/  RET.REL.NODEC R4 `(_ZN7cutlass13device_kernelINS_4gemm6kernel13GemmUniversalIN4cute5tupleIJiiiiEEENS1_10collective13CollectiveMmaINS1_46MainloopSm100TmaUmmaWarpSpecializedBlockScaledILi7ELi2ELi2ENS5_IJNS4_1CILi4EEENSA_ILi1EEESC_EEEEENS5_IJNSA_ILi256EEENSA_ILi128EEESF_EEENS5_IJNS_12float_e2m1_tENS_13float_ue8m0_tEEEENS5_IJNS5_IJlSC_lEEENS4_6LayoutINS5_IJNS5_IJNS5_IJNSA_ILi32EEESB_EEEiEEESP_NS5_IJSC_iEEEEEENS5_IJNS5_IJNS5_IJNSA_ILi16EEESB_EEEiEEENS5_IJNS5_IJNSA_ILi0EEESC_EEENSA_ILi512EEEEEENS5_IJSV_iEEEEEEEEEEESK_S12_NS4_8TiledMMAINS4_8MMA_AtomIJNS4_23SM100_MMA_MXF4_2x1SM_SSISI_SI_fSJ_Li256ELi128ELi32ELNS4_4UMMA5MajorE0ELS17_0ELNS16_7ScaleInE0ELS18_0EEEEEENSM_INS5_IJSC_SC_SC_EEENS5_IJSV_SV_SV_EEEEENS5_IJNS4_10UnderscoreES1E_S1E_EEEEENS5_IJNS4_18SM100_TMA_2SM_LOADES1H_EEENS5_IJNS4_14ComposedLayoutINS4_7SwizzleILi3ELi4ELi3EEENS4_18smem_ptr_flag_bitsILi4EEENSM_INS5_IJNSA_ILi8EEESF_EEENS5_IJSF_SC_EEEEEEENSM_INS5_IJNS5_IJNS5_IJSO_SC_EEENS5_IJSN_NSA_ILi2EEEEEEEEESC_NS5_IJS1U_S1U_EEEEEENS5_IJNS5_IJNS5_IJST_SX_EEESW_EEESV_NS5_IJS1U_SX_EEEEEEEEEEEvNS4_8identityENS5_IJNS4_28SM100_TMA_2SM_LOAD_MULTICASTES26_EEES24_vS25_EENS_8epilogue10collective18CollectiveEpilogueINS29_23Sm100TmaWarpSpecializedILi4ELi2ELi32ELb1ELb0EEEJNS5_IJSG_SG_SF_EEENS5_IJNSM_ISG_SC_EENSM_ISN_SC_EEEEENS_10bfloat16_tESL_S2I_SL_NS29_6fusion15FusionCallbacksIS2D_NS2J_17LinearCombinationIS2I_fS2I_fLNS_15FloatRoundStyleE2EEES2E_S2H_JEEENS4_5SM1004TMEM4LOAD26SM100_TMEM_LOAD_32dp32b32xENS4_13SM90_TMA_LOADENS1J_INS1K_ILi2ELi4ELi3EEENS1M_ILi16EEENSM_INS5_IJS1O_SN_EEENS5_IJSN_SC_EEEEEEENS4_39AutoVectorizingCopyWithAssumedAlignmentILi128EEENS4_14SM90_TMA_STOREES2Z_S31_S31_EEEvvEEEEvNT_6ParamsE) ;  /* 0xffffff4c04f87950 */ /* 0x000fea0003c3ffff */
        .weak           $__internal_2_$__cuda_sm10x_tcgen05_guardrail_trap_unallocated_columns_being_dealloced
        .type           $__internal_2_$__cuda_sm10x_tcgen05_guardrail_trap_unallocated_columns_being_dealloced,@function
        .size           $__internal_2_$__cuda_sm10x_tcgen05_guardrail_trap_unallocated_columns_being_dealloced,(.L_x_204 - $__internal_2_$__cuda_sm10x_tcgen05_guardrail_trap_unallocated_columns_being_dealloced)
$__internal_2_$__cuda_sm10x_tcgen05_guardrail_trap_unallocated_columns_being_dealloced:
[----:B------:R-:W-:Y:S05]  /*b020*/  BPT.TRAP 0x1 ;  /* 0x000000040000795c */ /* 0x000fea0000300000 */
[----:B------:R-:W-:-:S04]  /*b030*/  HFMA2 R3, -RZ, RZ, 0, 0 ;  /* 0x00000000ff037431 */ /* 0x000fc800000001ff */
[----:B------:R-:W-:Y:S05]  /*b040*/  RET.REL.NODEC R2 `(_ZN7cutlass13device_kernelINS_4gemm6kernel13GemmUniversalIN4cute5tupleIJiiiiEEENS1_10collective13CollectiveMmaINS1_46MainloopSm100TmaUmmaWarpSpecializedBlockScaledILi7ELi2ELi2ENS5_IJNS4_1CILi4EEENSA_ILi1EEESC_EEEEENS5_IJNSA_ILi256EEENSA_ILi128EEESF_EEENS5_IJNS_12float_e2m1_tENS_13float_ue8m0_tEEEENS5_IJNS5_IJlSC_lEEENS4_6LayoutINS5_IJNS5_IJNS5_IJNSA_ILi32EEESB_EEEiEEESP_NS5_IJSC_iEEEEEENS5_IJNS5_IJNS5_IJNSA_ILi16EEESB_EEEiEEENS5_IJNS5_IJNSA_ILi0EEESC_EEENSA_ILi512EEEEEENS5_IJSV_iEEEEEEEEEEESK_S12_NS4_8TiledMMAINS4_8MMA_AtomIJNS4_23SM100_MMA_MXF4_2x1SM_SSISI_SI_fSJ_Li256ELi128ELi32ELNS4_4UMMA5MajorE0ELS17_0ELNS16_7ScaleInE0ELS18_0EEEEEENSM_INS5_IJSC_SC_SC_EEENS5_IJSV_SV_SV_EEEEENS5_IJNS4_10UnderscoreES1E_S1E_EEEEENS5_IJNS4_18SM100_TMA_2SM_LOADES1H_EEENS5_IJNS4_14ComposedLayoutINS4_7SwizzleILi3ELi4ELi3EEENS4_18smem_ptr_flag_bitsILi4EEENSM_INS5_IJNSA_ILi8EEESF_EEENS5_IJSF_SC_EEEEEEENSM_INS5_IJNS5_IJNS5_IJSO_SC_EEENS5_IJSN_NSA_ILi2EEEEEEEEESC_NS5_IJS1U_S1U_EEEEEENS5_IJNS5_IJNS5_IJST_SX_EEESW_EEESV_NS5_IJS1U_SX_EEEEEEEEEEEvNS4_8identityENS5_IJNS4_28SM100_TMA_2SM_LOAD_MULTICASTES26_EEES24_vS25_EENS_8epilogue10collective18CollectiveEpilogueINS29_23Sm100TmaWarpSpecializedILi4ELi2ELi32ELb1ELb0EEEJNS5_IJSG_SG_SF_EEENS5_IJNSM_ISG_SC_EENSM_ISN_SC_EEEEENS_10bfloat16_tESL_S2I_SL_NS29_6fusion15FusionCallbacksIS2D_NS2J_17LinearCombinationIS2I_fS2I_fLNS_15FloatRoundStyleE2EEES2E_S2H_JEEENS4_5SM1004TMEM4LOAD26SM100_TMEM_LOAD_32dp32b32xENS4_13SM90_TMA_LOADENS1J_INS1K_ILi2ELi4ELi3EEENS1M_ILi16EEENSM_INS5_IJS1O_SN_EEENS5_IJSN_SC_EEEEEEENS4_39AutoVectorizingCopyWithAssumedAlignmentILi128EEENS4_14SM90_TMA_STOREES2Z_S31_S31_EEEvvEEEEvNT_6ParamsE) ;  /* 0xffffff4c02ec7950 */ /* 0x000fea0003c3ffff */
.L_x_203:
[----:B------:R-:W-:-:S00]  /*b050*/  BRA `(.L_x_203) ;  /* 0xfffffffc00fc7947 */ /* 0x000fc0000383ffff */
[----:B------:R-:W-:-:S00]  /*b060*/  NOP ;  /* 0x0000000000007918 */ /* 0x000fc00000000000 */
        /* <DEDUP_REMOVED lines=9> */
.L_x_204:


//--------------------- .nv.global.init           --------------------------
	.section	.nv.global.init,"aw",@progbits
.nv.global.init:
	.type		$str$29,@object
	.size		$str$29,($str$30 - $str$29)
$str$29:
        /*0000*/ 	.byte	0x28, 0x61, 0x64, 0x64, 0x72, 0x65, 0x73, 0x73, 0x20, 0x26, 0x20, 0x6d, 0x61, 0x73, 0x6b, 0x29
        /*0010*/ 	.byte	0x20, 0x3d, 0x3d, 0x20, 0x30, 0x00
	.type		$str$30,@object
	.size		$str$30,($str$26 - $str$30)
$str$30:
        /*0016*/ 	.byte	0x2f, 0x74, 0x6d, 0x70, 0x2f, 0x63, 0x75, 0x74, 0x6c, 0x61, 0x73, 0x73, 0x5f, 0x73, 0x77, 0x65
        /*0026*/ 	.byte	0x65, 0x70, 0x5f, 0x73, 0x72, 0x63, 0x2f, 0x69, 0x6e, 0x63, 0x6c, 0x75, 0x64, 0x65, 0x2f, 0x63
        /*0036*/ 	.byte	0x75, 0x74, 0x65, 0x2f, 0x70, 0x6f, 0x69, 0x6e, 0x74, 0x65, 0x72, 0x5f, 0x66, 0x6c, 0x61, 0x67
        /*0046*/ 	.byte	0x67, 0x65, 0x64, 0x2e, 0x68, 0x70, 0x70, 0x00
	.type		$str$26,@object
	.size		$str$26,($str$25 - $str$26)
$str$26:
        /*004e*/ 	.byte	0x2f, 0x74, 0x6d, 0x70, 0x2f, 0x63, 0x75, 0x74, 0x6c, 0x61, 0x73, 0x73, 0x5f, 0x73, 0x77, 0x65
        /*005e*/ 	.byte	0x65, 0x70, 0x5f, 0x73, 0x72, 0x63, 0x2f, 0x69, 0x6e, 0x63, 0x6c, 0x75, 0x64, 0x65, 0x2f, 0x63
        /*006e*/ 	.byte	0x75, 0x74, 0x65, 0x2f, 0x61, 0x74, 0x6f, 0x6d, 0x2f, 0x63, 0x6f, 0x70, 0x79, 0x5f, 0x74, 0x72
        /*007e*/ 	.byte	0x61, 0x69, 0x74, 0x73, 0x5f, 0x73, 0x6d, 0x31, 0x30, 0x30, 0x2e, 0x68, 0x70, 0x70, 0x00
	.type		$str$25,@object
	.size		$str$25,(__unnamed_1 - $str$25)
$str$25:
        /*008d*/ 	.byte	0x28, 0x28, 0x75, 0x69, 0x6e, 0x74, 0x33, 0x32, 0x5f, 0x74, 0x28, 0x74, 0x68, 0x72, 0x65, 0x61
        /*009d*/ 	.byte	0x64, 0x49, 0x64, 0x78, 0x2e, 0x78, 0x29, 0x20, 0x2f, 0x20, 0x33, 0x32, 0x29, 0x20, 0x25, 0x20
        /*00ad*/ 	.byte	0x34, 0x29, 0x20, 0x3d, 0x3d, 0x20, 0x28, 0x28, 0x28, 0x74, 0x6d, 0x65, 0x6d, 0x5f, 0x61, 0x64
        /*00bd*/ 	.byte	0x64, 0x72, 0x20, 0x3e, 0x3e, 0x20, 0x31, 0x36, 0x29, 0x20, 0x2f, 0x20, 0x33, 0x32, 0x29, 0x20
        /*00cd*/ 	.byte	0x25, 0x20, 0x34, 0x29, 0x00
	.type		__unnamed_1,@object
	.size		__unnamed_1,(__unnamed_2 - __unnamed_1)
__unnamed_1:
        /*00d2*/ 	.byte	0x61, 0x75, 0x74, 0x6f, 0x20, 0x63, 0x75, 0x74, 0x65, 0x3a, 0x3a, 0x61, 0x73, 0x5f, 0x70, 0x6f
        /* <DEDUP_REMOVED lines=24> */
        /*0262*/ 	.byte	0x34, 0x30, 0x39, 0x36, 0x3e, 0x3e, 0x3e, 0x3e, 0x5d, 0x00
	.type		__unnamed_2,@object
	.size		__unnamed_2,(.L_2 - __unnamed_2)
__unnamed_2:
        /* <DEDUP_REMOVED lines=42> */
        /*050c*/ 	.byte	0x3e, 0x3e, 0x5d, 0x00
.L_2:


//--------------------- .nv.shared._ZN7cutlass13device_kernelINS_4gemm6kernel13GemmUniversalIN4cute5tupleIJiiiiEEENS1_10collective13CollectiveMmaINS1_46MainloopSm100TmaUmmaWarpSpecializedBlockScaledILi7ELi2ELi2ENS5_IJNS4_1CILi4EEENSA_ILi1EEESC_EEEEENS5_IJNSA_ILi256EEENSA_ILi128EEESF_EEENS5_IJNS_12float_e2m1_tENS_13float_ue8m0_tEEEENS5_IJNS5_IJlSC_lEEENS4_6LayoutINS5_IJNS5_IJNS5_IJNSA_ILi32EEESB_EEEiEEESP_NS5_IJSC_iEEEEEENS5_IJNS5_IJNS5_IJNSA_ILi16EEESB_EEEiEEENS5_IJNS5_IJNSA_ILi0EEESC_EEENSA_ILi512EEEEEENS5_IJSV_iEEEEEEEEEEESK_S12_NS4_8TiledMMAINS4_8MMA_AtomIJNS4_23SM100_MMA_MXF4_2x1SM_SSISI_SI_fSJ_Li256ELi128ELi32ELNS4_4UMMA5MajorE0ELS17_0ELNS16_7ScaleInE0ELS18_0EEEEEENSM_INS5_IJSC_SC_SC_EEENS5_IJSV_SV_SV_EEEEENS5_IJNS4_10UnderscoreES1E_S1E_EEEEENS5_IJNS4_18SM100_TMA_2SM_LOADES1H_EEENS5_IJNS4_14ComposedLayoutINS4_7SwizzleILi3ELi4ELi3EEENS4_18smem_ptr_flag_bitsILi4EEENSM_INS5_IJNSA_ILi8EEESF_EEENS5_IJSF_SC_EEEEEEENSM_INS5_IJNS5_IJNS5_IJSO_SC_EEENS5_IJSN_NSA_ILi2EEEEEEEEESC_NS5_IJS1U_S1U_EEEEEENS5_IJNS5_IJNS5_IJST_SX_EEESW_EEESV_NS5_IJS1U_SX_EEEEEEEEEEEvNS4_8identityENS5_IJNS4_28SM100_TMA_2SM_LOAD_MULTICASTES26_EEES24_vS25_EENS_8epilogue10collective18CollectiveEpilogueINS29_23Sm100TmaWarpSpecializedILi4ELi2ELi32ELb1ELb0EEEJNS5_IJSG_SG_SF_EEENS5_IJNSM_ISG_SC_EENSM_ISN_SC_EEEEENS_10bfloat16_tESL_S2I_SL_NS29_6fusion15FusionCallbacksIS2D_NS2J_17LinearCombinationIS2I_fS2I_fLNS_15FloatRoundStyleE2EEES2E_S2H_JEEENS4_5SM1004TMEM4LOAD26SM100_TMEM_LOAD_32dp32b32xENS4_13SM90_TMA_LOADENS1J_INS1K_ILi2ELi4ELi3EEENS1M_ILi16EEENSM_INS5_IJS1O_SN_EEENS5_IJSN_SC_EEEEEEENS4_39AutoVectorizingCopyWithAssumedAlignmentILi128EEENS4_14SM90_TMA_STOREES2Z_S31_S31_EEEvvEEEEvNT_6ParamsE --------------------------
	.section	.nv.shared._ZN7cutlass13device_kernelINS_4gemm6kernel13GemmUniversalIN4cute5tupleIJiiiiEEENS1_10collective13CollectiveMmaINS1_46MainloopSm100TmaUmmaWarpSpecializedBlockScaledILi7ELi2ELi2ENS5_IJNS4_1CILi4EEENSA_ILi1EEESC_EEEEENS5_IJNSA_ILi256EEENSA_ILi128EEESF_EEENS5_IJNS_12float_e2m1_tENS_13float_ue8m0_tEEEENS5_IJNS5_IJlSC_lEEENS4_6LayoutINS5_IJNS5_IJNS5_IJNSA_ILi32EEESB_EEEiEEESP_NS5_IJSC_iEEEEEENS5_IJNS5_IJNS5_IJNSA_ILi16EEESB_EEEiEEENS5_IJNS5_IJNSA_ILi0EEESC_EEENSA_ILi512EEEEEENS5_IJSV_iEEEEEEEEEEESK_S12_NS4_8TiledMMAINS4_8MMA_AtomIJNS4_23SM100_MMA_MXF4_2x1SM_SSISI_SI_fSJ_Li256ELi128ELi32ELNS4_4UMMA5MajorE0ELS17_0ELNS16_7ScaleInE0ELS18_0EEEEEENSM_INS5_IJSC_SC_SC_EEENS5_IJSV_SV_SV_EEEEENS5_IJNS4_10UnderscoreES1E_S1E_EEEEENS5_IJNS4_18SM100_TMA_2SM_LOADES1H_EEENS5_IJNS4_14ComposedLayoutINS4_7SwizzleILi3ELi4ELi3EEENS4_18smem_ptr_flag_bitsILi4EEENSM_INS5_IJNSA_ILi8EEESF_EEENS5_IJSF_SC_EEEEEEENSM_INS5_IJNS5_IJNS5_IJSO_SC_EEENS5_IJSN_NSA_ILi2EEEEEEEEESC_NS5_IJS1U_S1U_EEEEEENS5_IJNS5_IJNS5_IJST_SX_EEESW_EEESV_NS5_IJS1U_SX_EEEEEEEEEEEvNS4_8identityENS5_IJNS4_28SM100_TMA_2SM_LOAD_MULTICASTES26_EEES24_vS25_EENS_8epilogue10collective18CollectiveEpilogueINS29_23Sm100TmaWarpSpecializedILi4ELi2ELi32ELb1ELb0EEEJNS5_IJSG_SG_SF_EEENS5_IJNSM_ISG_SC_EENSM_ISN_SC_EEEEENS_10bfloat16_tESL_S2I_SL_NS29_6fusion15FusionCallbacksIS2D_NS2J_17LinearCombinationIS2I_fS2I_fLNS_15FloatRoundStyleE2EEES2E_S2H_JEEENS4_5SM1004TMEM4LOAD26SM100_TMEM_LOAD_32dp32b32xENS4_13SM90_TMA_LOADENS1J_INS1K_ILi2ELi4ELi3EEENS1M_ILi16EEENSM_INS5_IJS1O_SN_EEENS5_IJSN_SC_EEEEEEENS4_39AutoVectorizingCopyWithAssumedAlignmentILi128EEENS4_14SM90_TMA_STOREES2Z_S31_S31_EEEvvEEEEvNT_6ParamsE,"aw",@nobits
	.sectionflags	@""
	.align	16
	.zero		1024


//--------------------- .nv.shared.reserved.0     --------------------------
	.section	.nv.shared.reserved.0,"aw",@nobits
	.weak		__nv_reservedSMEM_offset_0_alias
	.size		__nv_reservedSMEM_offset_0_alias, 0, 64
	.other		__nv_reservedSMEM_offset_0_alias,@"STO_CUDA_RESERVED_SHARED STV_DEFAULT"
__nv_reservedSMEM_offset_0_alias:
	.zero		0
.nv.shared.reserved.0:
	.zero		64
	.weak		__nv_reservedSMEM_tcgen05_partition
	.type		__nv_reservedSMEM_tcgen05_partition,@object
	.size		__nv_reservedSMEM_tcgen05_partition,(.L_0 - __nv_reservedSMEM_tcgen05_partition)
__nv_reservedSMEM_tcgen05_partition:
	.zero		32
.L_0:


//--------------------- .nv.global                --------------------------
	.section	.nv.global,"aw",@nobits
.nv.global:
	.type		_ZN40_INTERNAL_9750668d_4_k_cu_20c30c69_366434cute1_E,@object
	.size		_ZN40_INTERNAL_9750668d_4_k_cu_20c30c69_366434cute1_E,(_ZN40_INTERNAL_9750668d_4_k_cu_20c30c69_366434cuda3std3__45__cpo6cbeginE - _ZN40_INTERNAL_9750668d_4_k_cu_20c30c69_366434cute1_E)
_ZN40_INTERNAL_9750668d_4_k_cu_20c30c69_366434cute1_E:
	.zero		1
	.type		_ZN40_INTERNAL_9750668d_4_k_cu_20c30c69_366434cuda3std3__45__cpo6cbeginE,@object
	.size		_ZN40_INTERNAL_9750668d_4_k_cu_20c30c69_366434cuda3std3__45__cpo6cbeginE,(_ZN40_INTERNAL_9750668d_4_k_cu_20c30c69_366434cuda3std3__48in_placeE - _ZN40_INTERNAL_9750668d_4_k_cu_20c30c69_366434cuda3std3__45__cpo6cbeginE)
_ZN40_INTERNAL_9750668d_4_k_cu_20c30c69_366434cuda3std3__45__cpo6cbeginE:
	.zero		1
	.type		_ZN40_INTERNAL_9750668d_4_k_cu_20c30c69_366434cuda3std3__48in_placeE,@object
	.size		_ZN40_INTERNAL_9750668d_4_k_cu_20c30c69_366434cuda3std3__48in_placeE,(_ZN40_INTERNAL_9750668d_4_k_cu_20c30c69_366434cuda3std6ranges3__45__cpo9iter_moveE - _ZN40_INTERNAL_9750668d_4_k_cu_20c30c69_366434cuda3std3__48in_placeE)
_ZN40_INTERNAL_9750668d_4_k_cu_20c30c69_366434cuda3std3__48in_placeE:
	.zero		1
	.type		_ZN40_INTERNAL_9750668d_4_k_cu_20c30c69_366434cuda3std6ranges3__45__cpo9iter_moveE,@object
	.size		_ZN40_INTERNAL_9750668d_4_k_cu_20c30c69_366434cuda3std6ranges3__45__cpo9iter_moveE,(_ZN40_INTERNAL_9750668d_4_k_cu_20c30c69_366434cuda3std3__45__cpo5beginE - _ZN40_INTERNAL_9750668d_4_k_cu_20c30c69_366434cuda3std6ranges3__45__cpo9iter_moveE)
_ZN40_INTERNAL_9750668d_4_k_cu_20c30c69_366434cuda3std6ranges3__45__cpo9iter_moveE:
	.zero		1
	.type		_ZN40_INTERNAL_9750668d_4_k_cu_20c30c69_366434cuda3std3__45__cpo5beginE,@object
	.size		_ZN40_INTERNAL_9750668d_4_k_cu_20c30c69_366434cuda3std3__45__cpo5beginE,(_ZN40_INTERNAL_9750668d_4_k_cu_20c30c69_366434cuda3std3__442_GLOBAL__N__9750668d_4_k_cu_20c30c69_366436ignoreE - _ZN40_INTERNAL_9750668d_4_k_cu_20c30c69_366434cuda3std3__45__cpo5beginE)
_ZN40_INTERNAL_9750668d_4_k_cu_20c30c69_366434cuda3std3__45__cpo5beginE:
	.zero		1
	.type		_ZN40_INTERNAL_9750668d_4_k_cu_20c30c69_366434cuda3std3__442_GLOBAL__N__9750668d_4_k_cu_20c30c69_366436ignoreE,@object
	.size		_ZN40_INTERNAL_9750668d_4_k_cu_20c30c69_366434cuda3std3__442_GLOBAL__N__9750668d_4_k_cu_20c30c69_366436ignoreE,(_ZN40_INTERNAL_9750668d_4_k_cu_20c30c69_366434cute7productE - _ZN40_INTERNAL_9750668d_4_k_cu_20c30c69_366434cuda3std3__442_GLOBAL__N__9750668d_4_k_cu_20c30c69_366436ignoreE)
_ZN40_INTERNAL_9750668d_4_k_cu_20c30c69_366434cuda3std3__442_GLOBAL__N__9750668d_4_k_cu_20c30c69_366436ignoreE:
	.zero		1
	.type		_ZN40_INTERNAL_9750668d_4_k_cu_20c30c69_366434cute7productE,@object
	.size		_ZN40_INTERNAL_9750668d_4_k_cu_20c30c69_366434cute7productE,(_ZN40_INTERNAL_9750668d_4_k_cu_20c30c69_366434cuda3std3__45__cpo3endE - _ZN40_INTERNAL_9750668d_4_k_cu_20c30c69_366434cute7productE)
_ZN40_INTERNAL_9750668d_4_k_cu_20c30c69_366434cute7productE:
	.zero		1
	.type		_ZN40_INTERNAL_9750668d_4_k_cu_20c30c69_366434cuda3std3__45__cpo3endE,@object
	.size		_ZN40_INTERNAL_9750668d_4_k_cu_20c30c69_366434cuda3std3__45__cpo3endE,(_ZN40_INTERNAL_9750668d_4_k_cu_20c30c69_366434cuda3std3__419piecewise_constructE - _ZN40_INTERNAL_9750668d_4_k_cu_20c30c69_366434cuda3std3__45__cpo3endE)
_ZN40_INTERNAL_9750668d_4_k_cu_20c30c69_366434cuda3std3__45__cpo3endE:
	.zero		1
	.type		_ZN40_INTERNAL_9750668d_4_k_cu_20c30c69_366434cuda3std3__419piecewise_constructE,@object
	.size		_ZN40_INTERNAL_9750668d_4_k_cu_20c30c69_366434cuda3std3__419piecewise_constructE,(_ZN40_INTERNAL_9750668d_4_k_cu_20c30c69_366434cuda3std3__45__cpo4cendE - _ZN40_INTERNAL_9750668d_4_k_cu_20c30c69_366434cuda3std3__419piecewise_constructE)
_ZN40_INTERNAL_9750668d_4_k_cu_20c30c69_366434cuda3std3__419piecewise_constructE:
	.zero		1
	.type		_ZN40_INTERNAL_9750668d_4_k_cu_20c30c69_366434cuda3std3__45__cpo4cendE,@object
	.size		_ZN40_INTERNAL_9750668d_4_k_cu_20c30c69_366434cuda3std3__45__cpo4cendE,(_ZN40_INTERNAL_9750668d_4_k_cu_20c30c69_366434cuda3std6ranges3__45__cpo4swapE - _ZN40_INTERNAL_9750668d_4_k_cu_20c30c69_366434cuda3std3__45__cpo4cendE)
_ZN40_INTERNAL_9750668d_4_k_cu_20c30c69_366434cuda3std3__45__cpo4cendE:
	.zero		1
	.type		_ZN40_INTERNAL_9750668d_4_k_cu_20c30c69_366434cuda3std6ranges3__45__cpo4swapE,@object
	.size		_ZN40_INTERNAL_9750668d_4_k_cu_20c30c69_366434cuda3std6ranges3__45__cpo4swapE,(.L_10 - _ZN40_INTERNAL_9750668d_4_k_cu_20c30c69_366434cuda3std6ranges3__45__cpo4swapE)
_ZN40_INTERNAL_9750668d_4_k_cu_20c30c69_366434cuda3std6ranges3__45__cpo4swapE:
	.zero		1
.L_10:


//--------------------- .nv.constant0._ZN7cutlass13device_kernelINS_4gemm6kernel13GemmUniversalIN4cute5tupleIJiiiiEEENS1_10collective13CollectiveMmaINS1_46MainloopSm100TmaUmmaWarpSpecializedBlockScaledILi7ELi2ELi2ENS5_IJNS4_1CILi4EEENSA_ILi1EEESC_EEEEENS5_IJNSA_ILi256EEENSA_ILi128EEESF_EEENS5_IJNS_12float_e2m1_tENS_13float_ue8m0_tEEEENS5_IJNS5_IJlSC_lEEENS4_6LayoutINS5_IJNS5_IJNS5_IJNSA_ILi32EEESB_EEEiEEESP_NS5_IJSC_iEEEEEENS5_IJNS5_IJNS5_IJNSA_ILi16EEESB_EEEiEEENS5_IJNS5_IJNSA_ILi0EEESC_EEENSA_ILi512EEEEEENS5_IJSV_iEEEEEEEEEEESK_S12_NS4_8TiledMMAINS4_8MMA_AtomIJNS4_23SM100_MMA_MXF4_2x1SM_SSISI_SI_fSJ_Li256ELi128ELi32ELNS4_4UMMA5MajorE0ELS17_0ELNS16_7ScaleInE0ELS18_0EEEEEENSM_INS5_IJSC_SC_SC_EEENS5_IJSV_SV_SV_EEEEENS5_IJNS4_10UnderscoreES1E_S1E_EEEEENS5_IJNS4_18SM100_TMA_2SM_LOADES1H_EEENS5_IJNS4_14ComposedLayoutINS4_7SwizzleILi3ELi4ELi3EEENS4_18smem_ptr_flag_bitsILi4EEENSM_INS5_IJNSA_ILi8EEESF_EEENS5_IJSF_SC_EEEEEEENSM_INS5_IJNS5_IJNS5_IJSO_SC_EEENS5_IJSN_NSA_ILi2EEEEEEEEESC_NS5_IJS1U_S1U_EEEEEENS5_IJNS5_IJNS5_IJST_SX_EEESW_EEESV_NS5_IJS1U_SX_EEEEEEEEEEEvNS4_8identityENS5_IJNS4_28SM100_TMA_2SM_LOAD_MULTICASTES26_EEES24_vS25_EENS_8epilogue10collective18CollectiveEpilogueINS29_23Sm100TmaWarpSpecializedILi4ELi2ELi32ELb1ELb0EEEJNS5_IJSG_SG_SF_EEENS5_IJNSM_ISG_SC_EENSM_ISN_SC_EEEEENS_10bfloat16_tESL_S2I_SL_NS29_6fusion15FusionCallbacksIS2D_NS2J_17LinearCombinationIS2I_fS2I_fLNS_15FloatRoundStyleE2EEES2E_S2H_JEEENS4_5SM1004TMEM4LOAD26SM100_TMEM_LOAD_32dp32b32xENS4_13SM90_TMA_LOADENS1J_INS1K_ILi2ELi4ELi3EEENS1M_ILi16EEENSM_INS5_IJS1O_SN_EEENS5_IJSN_SC_EEEEEEENS4_39AutoVectorizingCopyWithAssumedAlignmentILi128EEENS4_14SM90_TMA_STOREES2Z_S31_S31_EEEvvEEEEvNT_6ParamsE --------------------------
	.section	.nv.constant0._ZN7cutlass13device_kernelINS_4gemm6kernel13GemmUniversalIN4cute5tupleIJiiiiEEENS1_10collective13CollectiveMmaINS1_46MainloopSm100TmaUmmaWarpSpecializedBlockScaledILi7ELi2ELi2ENS5_IJNS4_1CILi4EEENSA_ILi1EEESC_EEEEENS5_IJNSA_ILi256EEENSA_ILi128EEESF_EEENS5_IJNS_12float_e2m1_tENS_13float_ue8m0_tEEEENS5_IJNS5_IJlSC_lEEENS4_6LayoutINS5_IJNS5_IJNS5_IJNSA_ILi32EEESB_EEEiEEESP_NS5_IJSC_iEEEEEENS5_IJNS5_IJNS5_IJNSA_ILi16EEESB_EEEiEEENS5_IJNS5_IJNSA_ILi0EEESC_EEENSA_ILi512EEEEEENS5_IJSV_iEEEEEEEEEEESK_S12_NS4_8TiledMMAINS4_8MMA_AtomIJNS4_23SM100_MMA_MXF4_2x1SM_SSISI_SI_fSJ_Li256ELi128ELi32ELNS4_4UMMA5MajorE0ELS17_0ELNS16_7ScaleInE0ELS18_0EEEEEENSM_INS5_IJSC_SC_SC_EEENS5_IJSV_SV_SV_EEEEENS5_IJNS4_10UnderscoreES1E_S1E_EEEEENS5_IJNS4_18SM100_TMA_2SM_LOADES1H_EEENS5_IJNS4_14ComposedLayoutINS4_7SwizzleILi3ELi4ELi3EEENS4_18smem_ptr_flag_bitsILi4EEENSM_INS5_IJNSA_ILi8EEESF_EEENS5_IJSF_SC_EEEEEEENSM_INS5_IJNS5_IJNS5_IJSO_SC_EEENS5_IJSN_NSA_ILi2EEEEEEEEESC_NS5_IJS1U_S1U_EEEEEENS5_IJNS5_IJNS5_IJST_SX_EEESW_EEESV_NS5_IJS1U_SX_EEEEEEEEEEEvNS4_8identityENS5_IJNS4_28SM100_TMA_2SM_LOAD_MULTICASTES26_EEES24_vS25_EENS_8epilogue10collective18CollectiveEpilogueINS29_23Sm100TmaWarpSpecializedILi4ELi2ELi32ELb1ELb0EEEJNS5_IJSG_SG_SF_EEENS5_IJNSM_ISG_SC_EENSM_ISN_SC_EEEEENS_10bfloat16_tESL_S2I_SL_NS29_6fusion15FusionCallbacksIS2D_NS2J_17LinearCombinationIS2I_fS2I_fLNS_15FloatRoundStyleE2EEES2E_S2H_JEEENS4_5SM1004TMEM4LOAD26SM100_TMEM_LOAD_32dp32b32xENS4_13SM90_TMA_LOADENS1J_INS1K_ILi2ELi4ELi3EEENS1M_ILi16EEENSM_INS5_IJS1O_SN_EEENS5_IJSN_SC_EEEEEEENS4_39AutoVectorizingCopyWithAssumedAlignmentILi128EEENS4_14SM90_TMA_STOREES2Z_S31_S31_EEEvvEEEEvNT_6ParamsE,"a",@progbits
	.sectionflags	@""
	.align	4
.nv.constant0._ZN7cutlass13device_kernelINS_4gemm6kernel13GemmUniversalIN4cute5tupleIJiiiiEEENS1_10collective13CollectiveMmaINS1_46MainloopSm100TmaUmmaWarpSpecializedBlockScaledILi7ELi2ELi2ENS5_IJNS4_1CILi4EEENSA_ILi1EEESC_EEEEENS5_IJNSA_ILi256EEENSA_ILi128EEESF_EEENS5_IJNS_12float_e2m1_tENS_13float_ue8m0_tEEEENS5_IJNS5_IJlSC_lEEENS4_6LayoutINS5_IJNS5_IJNS5_IJNSA_ILi32EEESB_EEEiEEESP_NS5_IJSC_iEEEEEENS5_IJNS5_IJNS5_IJNSA_ILi16EEESB_EEEiEEENS5_IJNS5_IJNSA_ILi0EEESC_EEENSA_ILi512EEEEEENS5_IJSV_iEEEEEEEEEEESK_S12_NS4_8TiledMMAINS4_8MMA_AtomIJNS4_23SM100_MMA_MXF4_2x1SM_SSISI_SI_fSJ_Li256ELi128ELi32ELNS4_4UMMA5MajorE0ELS17_0ELNS16_7ScaleInE0ELS18_0EEEEEENSM_INS5_IJSC_SC_SC_EEENS5_IJSV_SV_SV_EEEEENS5_IJNS4_10UnderscoreES1E_S1E_EEEEENS5_IJNS4_18SM100_TMA_2SM_LOADES1H_EEENS5_IJNS4_14ComposedLayoutINS4_7SwizzleILi3ELi4ELi3EEENS4_18smem_ptr_flag_bitsILi4EEENSM_INS5_IJNSA_ILi8EEESF_EEENS5_IJSF_SC_EEEEEEENSM_INS5_IJNS5_IJNS5_IJSO_SC_EEENS5_IJSN_NSA_ILi2EEEEEEEEESC_NS5_IJS1U_S1U_EEEEEENS5_IJNS5_IJNS5_IJST_SX_EEESW_EEESV_NS5_IJS1U_SX_EEEEEEEEEEEvNS4_8identityENS5_IJNS4_28SM100_TMA_2SM_LOAD_MULTICASTES26_EEES24_vS25_EENS_8epilogue10collective18CollectiveEpilogueINS29_23Sm100TmaWarpSpecializedILi4ELi2ELi32ELb1ELb0EEEJNS5_IJSG_SG_SF_EEENS5_IJNSM_ISG_SC_EENSM_ISN_SC_EEEEENS_10bfloat16_tESL_S2I_SL_NS29_6fusion15FusionCallbacksIS2D_NS2J_17LinearCombinationIS2I_fS2I_fLNS_15FloatRoundStyleE2EEES2E_S2H_JEEENS4_5SM1004TMEM4LOAD26SM100_TMEM_LOAD_32dp32b32xENS4_13SM90_TMA_LOADENS1J_INS1K_ILi2ELi4ELi3EEENS1M_ILi16EEENSM_INS5_IJS1O_SN_EEENS5_IJSN_SC_EEEEEEENS4_39AutoVectorizingCopyWithAssumedAlignmentILi128EEENS4_14SM90_TMA_STOREES2Z_S31_S31_EEEvvEEEEvNT_6ParamsE:
	.zero		3968


//--------------------- SYMBOLS --------------------------

	.type		.nv.reservedSmem.offset0,@object
	.size		.nv.reservedSmem.offset0,0x4
	.type		.nv.reservedSmem.cap,@object
	.size		.nv.reservedSmem.cap,0x4
	.type		__assertfail,@function
